	.target	sm_100a

	.elftype	@"ET_EXEC"


//--------------------- .note.nv.tkinfo           --------------------------
	.section	.note.nv.tkinfo,"",@"SHT_NOTE"
	.sectionflags	@"SHF_NOTE_NV_TKINFO"
	.tkinfo
        /*0018*/ 	.word	0x00000002
        /*0030*/ 	.string	""
        /*0030*/ 	.string	"ptxas"
        /*0030*/ 	.string	"Cuda compilation tools, release 13.0, V13.0.88"
        /*0030*/ 	.string	"Build cuda_13.0.r13.0/compiler.36424714_0"
        /*0030*/ 	.string	"-arch sm_100a -m 64 "



//--------------------- .note.nv.cuinfo           --------------------------
	.section	.note.nv.cuinfo,"",@"SHT_NOTE"
	.sectionflags	@"SHF_NOTE_NV_CUINFO"
        /*0018*/ 	.short	0x0002
        /*001a*/ 	.short	0x0064
        /*001c*/ 	.short	0x0082
	.zero		2


//--------------------- .nv.info                  --------------------------
	.section	.nv.info,"",@"SHT_CUDA_INFO"
	.align	4


	//----- nvinfo : EIATTR_REGCOUNT
	.align		4
        /*0000*/ 	.byte	0x04, 0x2f
        /*0002*/ 	.short	(.L_19 - .L_18)
	.align		4
.L_18:
        /*0004*/ 	.word	index@(_ZN7cutlass13device_kernelINS_4gemm6kernel13GemmUniversalIN4cute5tupleIJiiiiEEENS1_10collective13CollectiveMmaINS1_35MainloopSm100TmaUmmaWarpSpecializedILi4ELi2ELi4ENS5_IJNS4_1CILi4EEENSA_ILi2EEENSA_ILi1EEEEEEEENS5_IJNSA_ILi64EEENSA_ILi128EEESH_EEENS_6half_tENS5_IJlSD_lEEESJ_SK_NS4_8TiledMMAINS4_8MMA_AtomIJNS4_20SM100_MMA_F16BF16_SSISJ_SJ_fLi64ELi128ELNS4_4UMMA5MajorE0ELSP_0ELNSO_7ScaleInE0ELSQ_0EEEEEENS4_6LayoutINS5_IJSD_SD_SD_EEENS5_IJNSA_ILi0EEESV_SV_EEEEENS5_IJNS4_10UnderscoreESY_SY_EEEEENS4_23SM90_TMA_LOAD_MULTICASTENS4_14ComposedLayoutINS4_7SwizzleILi3ELi4ELi3EEENS4_18smem_ptr_flag_bitsILi16EEENST_INS5_IJNSA_ILi8EEESG_EEENS5_IJSG_SD_EEEEEEEvNS4_8identityES11_S1B_vS1C_EENS_8epilogue10collective18CollectiveEpilogueINS1E_23Sm100TmaWarpSpecializedILi4ELi2ELi16ELb1ELb0EEEJSI_NS5_IJNST_ISG_SD_EENST_INSA_ILi32EEESD_EEEEESJ_SK_SJ_SK_NS1E_6fusion15FusionCallbacksIS1I_NS1N_17LinearCombinationISJ_fSJ_fLNS_15FloatRoundStyleE2EEESI_S1M_JEEENS4_5SM1004TMEM4LOAD26SM100_TMEM_LOAD_16dp256b4xENS4_13SM90_TMA_LOADENS12_INS13_ILi2ELi4ELi3EEES16_NST_INS5_IJS17_S1K_EEENS5_IJS1K_SD_EEEEEEENS4_17SM75_U32x4_LDSM_NENS4_14SM90_TMA_STOREES22_NS4_17SM90_U32x4_STSM_NENS4_39AutoVectorizingCopyWithAssumedAlignmentILi128EEEEEEvvEEEEvNT_6ParamsE)
        /*0008*/ 	.word	0x00000044


	//----- nvinfo : EIATTR_FRAME_SIZE
	.align		4
.L_19:
        /*000c*/ 	.byte	0x04, 0x11
        /*000e*/ 	.short	(.L_21 - .L_20)
	.align		4
.L_20:
        /*0010*/ 	.word	index@($__internal_2_$__cuda_sm10x_tcgen05_guardrail_trap_unallocated_columns_being_dealloced)
        /*0014*/ 	.word	0x00000000


	//----- nvinfo : EIATTR_FRAME_SIZE
	.align		4
.L_21:
        /*0018*/ 	.byte	0x04, 0x11
        /*001a*/ 	.short	(.L_23 - .L_22)
	.align		4
.L_22:
        /*001c*/ 	.word	index@($__internal_1_$__cuda_sm10x_tcgen05_guardrail_trap_phase_invalid_during_alloc)
        /*0020*/ 	.word	0x00000000


	//----- nvinfo : EIATTR_FRAME_SIZE
	.align		4
.L_23:
        /*0024*/ 	.byte	0x04, 0x11
        /*0026*/ 	.short	(.L_25 - .L_24)
	.align		4
.L_24:
        /*0028*/ 	.word	index@($__internal_0_$__cuda_sm10x_tcgen05_guardrail_trap_col_being_dealloced_not_returned_by_alloc)
        /*002c*/ 	.word	0x00000000


	//----- nvinfo : EIATTR_FRAME_SIZE
	.align		4
.L_25:
        /*0030*/ 	.byte	0x04, 0x11
        /*0032*/ 	.short	(.L_27 - .L_26)
	.align		4
.L_26:
        /*0034*/ 	.word	index@(_ZN7cutlass13device_kernelINS_4gemm6kernel13GemmUniversalIN4cute5tupleIJiiiiEEENS1_10collective13CollectiveMmaINS1_35MainloopSm100TmaUmmaWarpSpecializedILi4ELi2ELi4ENS5_IJNS4_1CILi4EEENSA_ILi2EEENSA_ILi1EEEEEEEENS5_IJNSA_ILi64EEENSA_ILi128EEESH_EEENS_6half_tENS5_IJlSD_lEEESJ_SK_NS4_8TiledMMAINS4_8MMA_AtomIJNS4_20SM100_MMA_F16BF16_SSISJ_SJ_fLi64ELi128ELNS4_4UMMA5MajorE0ELSP_0ELNSO_7ScaleInE0ELSQ_0EEEEEENS4_6LayoutINS5_IJSD_SD_SD_EEENS5_IJNSA_ILi0EEESV_SV_EEEEENS5_IJNS4_10UnderscoreESY_SY_EEEEENS4_23SM90_TMA_LOAD_MULTICASTENS4_14ComposedLayoutINS4_7SwizzleILi3ELi4ELi3EEENS4_18smem_ptr_flag_bitsILi16EEENST_INS5_IJNSA_ILi8EEESG_EEENS5_IJSG_SD_EEEEEEEvNS4_8identityES11_S1B_vS1C_EENS_8epilogue10collective18CollectiveEpilogueINS1E_23Sm100TmaWarpSpecializedILi4ELi2ELi16ELb1ELb0EEEJSI_NS5_IJNST_ISG_SD_EENST_INSA_ILi32EEESD_EEEEESJ_SK_SJ_SK_NS1E_6fusion15FusionCallbacksIS1I_NS1N_17LinearCombinationISJ_fSJ_fLNS_15FloatRoundStyleE2EEESI_S1M_JEEENS4_5SM1004TMEM4LOAD26SM100_TMEM_LOAD_16dp256b4xENS4_13SM90_TMA_LOADENS12_INS13_ILi2ELi4ELi3EEES16_NST_INS5_IJS17_S1K_EEENS5_IJS1K_SD_EEEEEEENS4_17SM75_U32x4_LDSM_NENS4_14SM90_TMA_STOREES22_NS4_17SM90_U32x4_STSM_NENS4_39AutoVectorizingCopyWithAssumedAlignmentILi128EEEEEEvvEEEEvNT_6ParamsE)
        /*0038*/ 	.word	0x00000000


	//----- nvinfo : EIATTR_MIN_STACK_SIZE
	.align		4
.L_27:
        /*003c*/ 	.byte	0x04, 0x12
        /*003e*/ 	.short	(.L_29 - .L_28)
	.align		4
.L_28:
        /*0040*/ 	.word	index@(_ZN7cutlass13device_kernelINS_4gemm6kernel13GemmUniversalIN4cute5tupleIJiiiiEEENS1_10collective13CollectiveMmaINS1_35MainloopSm100TmaUmmaWarpSpecializedILi4ELi2ELi4ENS5_IJNS4_1CILi4EEENSA_ILi2EEENSA_ILi1EEEEEEEENS5_IJNSA_ILi64EEENSA_ILi128EEESH_EEENS_6half_tENS5_IJlSD_lEEESJ_SK_NS4_8TiledMMAINS4_8MMA_AtomIJNS4_20SM100_MMA_F16BF16_SSISJ_SJ_fLi64ELi128ELNS4_4UMMA5MajorE0ELSP_0ELNSO_7ScaleInE0ELSQ_0EEEEEENS4_6LayoutINS5_IJSD_SD_SD_EEENS5_IJNSA_ILi0EEESV_SV_EEEEENS5_IJNS4_10UnderscoreESY_SY_EEEEENS4_23SM90_TMA_LOAD_MULTICASTENS4_14ComposedLayoutINS4_7SwizzleILi3ELi4ELi3EEENS4_18smem_ptr_flag_bitsILi16EEENST_INS5_IJNSA_ILi8EEESG_EEENS5_IJSG_SD_EEEEEEEvNS4_8identityES11_S1B_vS1C_EENS_8epilogue10collective18CollectiveEpilogueINS1E_23Sm100TmaWarpSpecializedILi4ELi2ELi16ELb1ELb0EEEJSI_NS5_IJNST_ISG_SD_EENST_INSA_ILi32EEESD_EEEEESJ_SK_SJ_SK_NS1E_6fusion15FusionCallbacksIS1I_NS1N_17LinearCombinationISJ_fSJ_fLNS_15FloatRoundStyleE2EEESI_S1M_JEEENS4_5SM1004TMEM4LOAD26SM100_TMEM_LOAD_16dp256b4xENS4_13SM90_TMA_LOADENS12_INS13_ILi2ELi4ELi3EEES16_NST_INS5_IJS17_S1K_EEENS5_IJS1K_SD_EEEEEEENS4_17SM75_U32x4_LDSM_NENS4_14SM90_TMA_STOREES22_NS4_17SM90_U32x4_STSM_NENS4_39AutoVectorizingCopyWithAssumedAlignmentILi128EEEEEEvvEEEEvNT_6ParamsE)
        /*0044*/ 	.word	0x00000000
.L_29:


//--------------------- .nv.compat                --------------------------
	.section	.nv.compat,"",@"SHT_CUDA_COMPAT_INFO"
	.align	4
        /*0000*/ 	.byte	0x02, 0x09, 0x01, 0x00, 0x02, 0x02, 0x02, 0x00, 0x02, 0x05, 0x05, 0x00, 0x03, 0x07, 0x01, 0x01
        /*0010*/ 	.byte	0x02, 0x03, 0x01, 0x00, 0x02, 0x06, 0x01, 0x00, 0x04, 0x0b, 0x08, 0x00, 0x09, 0x00, 0x00, 0x00
        /*0020*/ 	.byte	0x00, 0x00, 0x00, 0x00


//--------------------- .nv.info._ZN7cutlass13device_kernelINS_4gemm6kernel13GemmUniversalIN4cute5tupleIJiiiiEEENS1_10collective13CollectiveMmaINS1_35MainloopSm100TmaUmmaWarpSpecializedILi4ELi2ELi4ENS5_IJNS4_1CILi4EEENSA_ILi2EEENSA_ILi1EEEEEEEENS5_IJNSA_ILi64EEENSA_ILi128EEESH_EEENS_6half_tENS5_IJlSD_lEEESJ_SK_NS4_8TiledMMAINS4_8MMA_AtomIJNS4_20SM100_MMA_F16BF16_SSISJ_SJ_fLi64ELi128ELNS4_4UMMA5MajorE0ELSP_0ELNSO_7ScaleInE0ELSQ_0EEEEEENS4_6LayoutINS5_IJSD_SD_SD_EEENS5_IJNSA_ILi0EEESV_SV_EEEEENS5_IJNS4_10UnderscoreESY_SY_EEEEENS4_23SM90_TMA_LOAD_MULTICASTENS4_14ComposedLayoutINS4_7SwizzleILi3ELi4ELi3EEENS4_18smem_ptr_flag_bitsILi16EEENST_INS5_IJNSA_ILi8EEESG_EEENS5_IJSG_SD_EEEEEEEvNS4_8identityES11_S1B_vS1C_EENS_8epilogue10collective18CollectiveEpilogueINS1E_23Sm100TmaWarpSpecializedILi4ELi2ELi16ELb1ELb0EEEJSI_NS5_IJNST_ISG_SD_EENST_INSA_ILi32EEESD_EEEEESJ_SK_SJ_SK_NS1E_6fusion15FusionCallbacksIS1I_NS1N_17LinearCombinationISJ_fSJ_fLNS_15FloatRoundStyleE2EEESI_S1M_JEEENS4_5SM1004TMEM4LOAD26SM100_TMEM_LOAD_16dp256b4xENS4_13SM90_TMA_LOADENS12_INS13_ILi2ELi4ELi3EEES16_NST_INS5_IJS17_S1K_EEENS5_IJS1K_SD_EEEEEEENS4_17SM75_U32x4_LDSM_NENS4_14SM90_TMA_STOREES22_NS4_17SM90_U32x4_STSM_NENS4_39AutoVectorizingCopyWithAssumedAlignmentILi128EEEEEEvvEEEEvNT_6ParamsE --------------------------
	.section	.nv.info._ZN7cutlass13device_kernelINS_4gemm6kernel13GemmUniversalIN4cute5tupleIJiiiiEEENS1_10collective13CollectiveMmaINS1_35MainloopSm100TmaUmmaWarpSpecializedILi4ELi2ELi4ENS5_IJNS4_1CILi4EEENSA_ILi2EEENSA_ILi1EEEEEEEENS5_IJNSA_ILi64EEENSA_ILi128EEESH_EEENS_6half_tENS5_IJlSD_lEEESJ_SK_NS4_8TiledMMAINS4_8MMA_AtomIJNS4_20SM100_MMA_F16BF16_SSISJ_SJ_fLi64ELi128ELNS4_4UMMA5MajorE0ELSP_0ELNSO_7ScaleInE0ELSQ_0EEEEEENS4_6LayoutINS5_IJSD_SD_SD_EEENS5_IJNSA_ILi0EEESV_SV_EEEEENS5_IJNS4_10UnderscoreESY_SY_EEEEENS4_23SM90_TMA_LOAD_MULTICASTENS4_14ComposedLayoutINS4_7SwizzleILi3ELi4ELi3EEENS4_18smem_ptr_flag_bitsILi16EEENST_INS5_IJNSA_ILi8EEESG_EEENS5_IJSG_SD_EEEEEEEvNS4_8identityES11_S1B_vS1C_EENS_8epilogue10collective18CollectiveEpilogueINS1E_23Sm100TmaWarpSpecializedILi4ELi2ELi16ELb1ELb0EEEJSI_NS5_IJNST_ISG_SD_EENST_INSA_ILi32EEESD_EEEEESJ_SK_SJ_SK_NS1E_6fusion15FusionCallbacksIS1I_NS1N_17LinearCombinationISJ_fSJ_fLNS_15FloatRoundStyleE2EEESI_S1M_JEEENS4_5SM1004TMEM4LOAD26SM100_TMEM_LOAD_16dp256b4xENS4_13SM90_TMA_LOADENS12_INS13_ILi2ELi4ELi3EEES16_NST_INS5_IJS17_S1K_EEENS5_IJS1K_SD_EEEEEEENS4_17SM75_U32x4_LDSM_NENS4_14SM90_TMA_STOREES22_NS4_17SM90_U32x4_STSM_NENS4_39AutoVectorizingCopyWithAssumedAlignmentILi128EEEEEEvvEEEEvNT_6ParamsE,"",@"SHT_CUDA_INFO"
	.sectionflags	@""
	.align	4


	//----- nvinfo : EIATTR_CUDA_API_VERSION
	.align		4
        /*0000*/ 	.byte	0x04, 0x37
        /*0002*/ 	.short	(.L_31 - .L_30)
.L_30:
        /*0004*/ 	.word	0x00000082


	//----- nvinfo : EIATTR_KPARAM_INFO
	.align		4
.L_31:
        /*0008*/ 	.byte	0x04, 0x17
        /*000a*/ 	.short	(.L_33 - .L_32)
.L_32:
        /*000c*/ 	.word	0x00000000
        /*0010*/ 	.short	0x0000
        /*0012*/ 	.short	0x0000
        /*0014*/ 	.byte	0x00, 0xf0, 0x01, 0x20


	//----- nvinfo : EIATTR_AT_ENTRY_FRAGMENTS
	.align		4
.L_33:
        /*0018*/ 	.byte	0x04, 0x4f
        /*001a*/ 	.short	(.L_35 - .L_34)


	//   ....[0]....
.L_34:
        /*001c*/ 	.word	0x00000006


	//----- nvinfo : EIATTR_RESERVED_SMEM_USED
	.align		4
.L_35:
        /*0020*/ 	.byte	0x01, 0x41
	.zero		2


	//----- nvinfo : EIATTR_SPARSE_MMA_MASK
	.align		4
        /*0024*/ 	.byte	0x03, 0x50
        /*0026*/ 	.short	0x0000


	//----- nvinfo : EIATTR_TCGEN05_1CTA_USED
	.align		4
        /*0028*/ 	.byte	0x01, 0x51
	.zero		2


	//----- nvinfo : EIATTR_MAXREG_COUNT
	.align		4
        /*002c*/ 	.byte	0x03, 0x1b
        /*002e*/ 	.short	0x00ff


	//----- nvinfo : EIATTR_NUM_BARRIERS
	.align		4
        /*0030*/ 	.byte	0x02, 0x4c
        /*0032*/ 	.byte	0x07
	.zero		1


	//----- nvinfo : EIATTR_EXTERNS
	.align		4
        /*0034*/ 	.byte	0x04, 0x0f
        /*0036*/ 	.short	(.L_37 - .L_36)


	//   ....[0]....
	.align		4
.L_36:
        /*0038*/ 	.word	index@(__assertfail)


	//----- nvinfo : EIATTR_MERCURY_ISA_VERSION
	.align		4
.L_37:
        /*003c*/ 	.byte	0x03, 0x5f
        /*003e*/ 	.short	0x0101


	//----- nvinfo : EIATTR_INT_WARP_WIDE_INSTR_OFFSETS
	.align		4
        /*0040*/ 	.byte	0x04, 0x31
        /*0042*/ 	.short	(.L_39 - .L_38)


	//   ....[0]....
.L_38:
        /*0044*/ 	.word	0x00004300


	//   ....[1]....
        /*0048*/ 	.word	0x00004330


	//   ....[2]....
        /*004c*/ 	.word	0x00004350


	//   ....[3]....
        /*0050*/ 	.word	0x00004e90


	//   ....[4]....
        /*0054*/ 	.word	0x00004f00


	//   ....[5]....
        /*0058*/ 	.word	0x00004fe0


	//   ....[6]....
        /*005c*/ 	.word	0x00005060


	//   ....[7]....
        /*0060*/ 	.word	0x00005160


	//   ....[8]....
        /*0064*/ 	.word	0x000051e0


	//   ....[9]....
        /*0068*/ 	.word	0x000052d0


	//   ....[10]....
        /*006c*/ 	.word	0x00005380


	//----- nvinfo : EIATTR_COOP_GROUP_MASK_REGIDS
	.align		4
.L_39:
        /*0070*/ 	.byte	0x04, 0x29
        /*0072*/ 	.short	(.L_41 - .L_40)


	//   ....[0]....
.L_40:
        /*0074*/ 	.word	0xffffffff


	//   ....[1]....
        /*0078*/ 	.word	0xffffffff


	//   ....[2]....
        /*007c*/ 	.word	0xffffffff


	//   ....[3]....
        /*0080*/ 	.word	0xffffffff


	//   ....[4]....
        /*0084*/ 	.word	0xffffffff


	//   ....[5]....
        /*0088*/ 	.word	0xffffffff


	//   ....[6]....
        /*008c*/ 	.word	0xffffffff


	//   ....[7]....
        /*0090*/ 	.word	0xffffffff


	//   ....[8]....
        /*0094*/ 	.word	0xffffffff


	//   ....[9]....
        /*0098*/ 	.word	0xffffffff


	//   ....[10]....
        /*009c*/ 	.word	0xffffffff


	//   ....[11]....
        /*00a0*/ 	.word	0xffffffff


	//   ....[12]....
        /*00a4*/ 	.word	0xffffffff


	//   ....[13]....
        /*00a8*/ 	.word	0xffffffff


	//----- nvinfo : EIATTR_COOP_GROUP_INSTR_OFFSETS
	.align		4
.L_41:
        /*00ac*/ 	.byte	0x04, 0x28
        /*00ae*/ 	.short	(.L_43 - .L_42)


	//   ....[0]....
.L_42:
        /*00b0*/ 	.word	0x00000080


	//   ....[1]....
        /*00b4*/ 	.word	0x000004f0


	//   ....[2]....
        /*00b8*/ 	.word	0x000006a0


	//   ....[3]....
        /*00bc*/ 	.word	0x00000840


	//   ....[4]....
        /*00c0*/ 	.word	0x00000940


	//   ....[5]....
        /*00c4*/ 	.word	0x00000ab0


	//   ....[6]....
        /*00c8*/ 	.word	0x00000c50


	//   ....[7]....
        /*00cc*/ 	.word	0x00000e00


	//   ....[8]....
        /*00d0*/ 	.word	0x00002480


	//   ....[9]....
        /*00d4*/ 	.word	0x00003330


	//   ....[10]....
        /*00d8*/ 	.word	0x00003540


	//   ....[11]....
        /*00dc*/ 	.word	0x00003570


	//   ....[12]....
        /*00e0*/ 	.word	0x000041e0


	//   ....[13]....
        /*00e4*/ 	.word	0x00004410


	//----- nvinfo : EIATTR_VRC_CTA_INIT_COUNT
	.align		4
.L_43:
        /*00e8*/ 	.byte	0x02, 0x4a
        /*00ea*/ 	.byte	0x80
	.zero		1


	//----- nvinfo : EIATTR_SYSCALL_OFFSETS
	.align		4
        /*00ec*/ 	.byte	0x04, 0x46
        /*00ee*/ 	.short	(.L_45 - .L_44)


	//   ....[0]....
.L_44:
        /*00f0*/ 	.word	0x00006010


	//   ....[1]....
        /*00f4*/ 	.word	0x00006100


	//   ....[2]....
        /*00f8*/ 	.word	0x000068c0


	//   ....[3]....
        /*00fc*/ 	.word	0x00007170


	//   ....[4]....
        /*0100*/ 	.word	0x00007a00


	//   ....[5]....
        /*0104*/ 	.word	0x00008290


	//----- nvinfo : EIATTR_MBARRIER_INSTR_OFFSETS
	.align		4
.L_45:
        /*0108*/ 	.byte	0x04, 0x39
        /*010a*/ 	.short	(.L_47 - .L_46)


	//   ....[0]....
.L_46:
        /*010c*/ 	.word	0x00000610
        /*0110*/ 	.word	0x000000ff
        /*0114*/ 	.word	0x00000000
        /*0118*/ 	.short	0x0100
        /*011a*/ 	.byte	0x04
	.zero		1


	//   ....[1]....
        /*011c*/ 	.word	0x00000620
        /*0120*/ 	.word	0x000000ff
        /*0124*/ 	.word	0x00000020
        /*0128*/ 	.short	0x0100
        /*012a*/ 	.byte	0x04
	.zero		1


	//   ....[2]....
        /*012c*/ 	.word	0x00000630
        /*0130*/ 	.word	0x000000ff
        /*0134*/ 	.word	0x00000008
        /*0138*/ 	.short	0x0100
        /*013a*/ 	.byte	0x04
	.zero		1


	//   ....[3]....
        /*013c*/ 	.word	0x00000640
        /*0140*/ 	.word	0x000000ff
        /*0144*/ 	.word	0x00000028
        /*0148*/ 	.short	0x0100
        /*014a*/ 	.byte	0x04
	.zero		1


	//   ....[4]....
        /*014c*/ 	.word	0x00000650
        /*0150*/ 	.word	0x000000ff
        /*0154*/ 	.word	0x00000010
        /*0158*/ 	.short	0x0100
        /*015a*/ 	.byte	0x04
	.zero		1


	//   ....[5]....
        /*015c*/ 	.word	0x00000660
        /*0160*/ 	.word	0x000000ff
        /*0164*/ 	.word	0x00000030
        /*0168*/ 	.short	0x0100
        /*016a*/ 	.byte	0x04
	.zero		1


	//   ....[6]....
        /*016c*/ 	.word	0x00000670
        /*0170*/ 	.word	0x000000ff
        /*0174*/ 	.word	0x00000018
        /*0178*/ 	.short	0x0100
        /*017a*/ 	.byte	0x04
	.zero		1


	//   ....[7]....
        /*017c*/ 	.word	0x00000680
        /*0180*/ 	.word	0x000000ff
        /*0184*/ 	.word	0x00000038
        /*0188*/ 	.short	0x0100
        /*018a*/ 	.byte	0x04
	.zero		1


	//   ....[8]....
        /*018c*/ 	.word	0x000007b0
        /*0190*/ 	.word	0x000000ff
        /*0194*/ 	.word	0x00000040
        /*0198*/ 	.short	0x0100
        /*019a*/ 	.byte	0x04
	.zero		1


	//   ....[9]....
        /*019c*/ 	.word	0x000007c0
        /*01a0*/ 	.word	0x000000ff
        /*01a4*/ 	.word	0x00000060
        /*01a8*/ 	.short	0x0100
        /*01aa*/ 	.byte	0x04
	.zero		1


	//   ....[10]....
        /*01ac*/ 	.word	0x000007d0
        /*01b0*/ 	.word	0x000000ff
        /*01b4*/ 	.word	0x00000048
        /*01b8*/ 	.short	0x0100
        /*01ba*/ 	.byte	0x04
	.zero		1


	//   ....[11]....
        /*01bc*/ 	.word	0x000007e0
        /*01c0*/ 	.word	0x000000ff
        /*01c4*/ 	.word	0x00000068
        /*01c8*/ 	.short	0x0100
        /*01ca*/ 	.byte	0x04
	.zero		1


	//   ....[12]....
        /*01cc*/ 	.word	0x000007f0
        /*01d0*/ 	.word	0x000000ff
        /*01d4*/ 	.word	0x00000050
        /*01d8*/ 	.short	0x0100
        /*01da*/ 	.byte	0x04
	.zero		1


	//   ....[13]....
        /*01dc*/ 	.word	0x00000800
        /*01e0*/ 	.word	0x000000ff
        /*01e4*/ 	.word	0x00000070
        /*01e8*/ 	.short	0x0100
        /*01ea*/ 	.byte	0x04
	.zero		1


	//   ....[14]....
        /*01ec*/ 	.word	0x00000810
        /*01f0*/ 	.word	0x000000ff
        /*01f4*/ 	.word	0x00000058
        /*01f8*/ 	.short	0x0100
        /*01fa*/ 	.byte	0x04
	.zero		1


	//   ....[15]....
        /*01fc*/ 	.word	0x00000820
        /*0200*/ 	.word	0x000000ff
        /*0204*/ 	.word	0x00000078
        /*0208*/ 	.short	0x0100
        /*020a*/ 	.byte	0x04
	.zero		1


	//   ....[16]....
        /*020c*/ 	.word	0x00000910
        /*0210*/ 	.word	0x000000ff
        /*0214*/ 	.word	0x00000080
        /*0218*/ 	.short	0x0100
        /*021a*/ 	.byte	0x06
	.zero		1


	//   ....[17]....
        /*021c*/ 	.word	0x00000920
        /*0220*/ 	.word	0x000000ff
        /*0224*/ 	.word	0x00000088
        /*0228*/ 	.short	0x0100
        /*022a*/ 	.byte	0x06
	.zero		1


	//   ....[18]....
        /*022c*/ 	.word	0x00000a60
        /*0230*/ 	.word	0x000000ff
        /*0234*/ 	.word	0x00000090
        /*0238*/ 	.short	0x0100
        /*023a*/ 	.byte	0x06
	.zero		1


	//   ....[19]....
        /*023c*/ 	.word	0x00000a70
        /*0240*/ 	.word	0x000000ff
        /*0244*/ 	.word	0x000000a0
        /*0248*/ 	.short	0x0100
        /*024a*/ 	.byte	0x06
	.zero		1


	//   ....[20]....
        /*024c*/ 	.word	0x00000a80
        /*0250*/ 	.word	0x000000ff
        /*0254*/ 	.word	0x00000098
        /*0258*/ 	.short	0x0100
        /*025a*/ 	.byte	0x06
	.zero		1


	//   ....[21]....
        /*025c*/ 	.word	0x00000a90
        /*0260*/ 	.word	0x000000ff
        /*0264*/ 	.word	0x000000a8
        /*0268*/ 	.short	0x0100
        /*026a*/ 	.byte	0x06
	.zero		1


	//   ....[22]....
        /*026c*/ 	.word	0x00000bc0
        /*0270*/ 	.word	0x000000ff
        /*0274*/ 	.word	0x000000b0
        /*0278*/ 	.short	0x0100
        /*027a*/ 	.byte	0x04
	.zero		1


	//   ....[23]....
        /*027c*/ 	.word	0x00000bd0
        /*0280*/ 	.word	0x000000ff
        /*0284*/ 	.word	0x000000d0
        /*0288*/ 	.short	0x0100
        /*028a*/ 	.byte	0x04
	.zero		1


	//   ....[24]....
        /*028c*/ 	.word	0x00000be0
        /*0290*/ 	.word	0x000000ff
        /*0294*/ 	.word	0x000000b8
        /*0298*/ 	.short	0x0100
        /*029a*/ 	.byte	0x04
	.zero		1


	//   ....[25]....
        /*029c*/ 	.word	0x00000bf0
        /*02a0*/ 	.word	0x000000ff
        /*02a4*/ 	.word	0x000000d8
        /*02a8*/ 	.short	0x0100
        /*02aa*/ 	.byte	0x04
	.zero		1


	//   ....[26]....
        /*02ac*/ 	.word	0x00000c00
        /*02b0*/ 	.word	0x000000ff
        /*02b4*/ 	.word	0x000000c0
        /*02b8*/ 	.short	0x0100
        /*02ba*/ 	.byte	0x04
	.zero		1


	//   ....[27]....
        /*02bc*/ 	.word	0x00000c10
        /*02c0*/ 	.word	0x000000ff
        /*02c4*/ 	.word	0x000000e0
        /*02c8*/ 	.short	0x0100
        /*02ca*/ 	.byte	0x04
	.zero		1


	//   ....[28]....
        /*02cc*/ 	.word	0x00000c20
        /*02d0*/ 	.word	0x000000ff
        /*02d4*/ 	.word	0x000000c8
        /*02d8*/ 	.short	0x0100
        /*02da*/ 	.byte	0x04
	.zero		1


	//   ....[29]....
        /*02dc*/ 	.word	0x00000c30
        /*02e0*/ 	.word	0x000000ff
        /*02e4*/ 	.word	0x000000e8
        /*02e8*/ 	.short	0x0100
        /*02ea*/ 	.byte	0x04
	.zero		1


	//   ....[30]....
        /*02ec*/ 	.word	0x00000d20
        /*02f0*/ 	.word	0x000000ff
        /*02f4*/ 	.word	0x000000f0
        /*02f8*/ 	.short	0x0100
        /*02fa*/ 	.byte	0x04
	.zero		1


	//   ....[31]....
        /*02fc*/ 	.word	0x00000d30
        /*0300*/ 	.word	0x000000ff
        /*0304*/ 	.word	0x00000100
        /*0308*/ 	.short	0x0100
        /*030a*/ 	.byte	0x04
	.zero		1


	//   ....[32]....
        /*030c*/ 	.word	0x00000d40
        /*0310*/ 	.word	0x000000ff
        /*0314*/ 	.word	0x000000f8
        /*0318*/ 	.short	0x0100
        /*031a*/ 	.byte	0x04
	.zero		1


	//   ....[33]....
        /*031c*/ 	.word	0x00000d50
        /*0320*/ 	.word	0x000000ff
        /*0324*/ 	.word	0x00000108
        /*0328*/ 	.short	0x0100
        /*032a*/ 	.byte	0x04
	.zero		1


	//   ....[34]....
        /*032c*/ 	.word	0x00001a90
        /*0330*/ 	.word	0x00000000
        /*0334*/ 	.word	0x00000100
        /*0338*/ 	.short	0x010a
        /*033a*/ 	.byte	0xff
	.zero		1


	//   ....[35]....
        /*033c*/ 	.word	0x00001ac0
        /*0340*/ 	.word	0x00000000
        /*0344*/ 	.word	0x000000f0
        /*0348*/ 	.short	0x0101
        /*034a*/ 	.byte	0xff
	.zero		1


	//   ....[36]....
        /*034c*/ 	.word	0x00001ba0
        /*0350*/ 	.word	0x000000ff
        /*0354*/ 	.word	0x00000020
        /*0358*/ 	.short	0x010a
        /*035a*/ 	.byte	0x04
	.zero		1


	//   ....[37]....
        /*035c*/ 	.word	0x00001c20
        /*0360*/ 	.word	0x000000ff
        /*0364*/ 	.word	0x00000020
        /*0368*/ 	.short	0x010a
        /*036a*/ 	.byte	0x21
	.zero		1


	//   ....[38]....
        /*036c*/ 	.word	0x00001d60
        /*0370*/ 	.word	0x000000ff
        /*0374*/ 	.word	0x00000020
        /*0378*/ 	.short	0x010a
        /*037a*/ 	.byte	0x04
	.zero		1


	//   ....[39]....
        /*037c*/ 	.word	0x00002010
        /*0380*/ 	.word	0x000000ff
        /*0384*/ 	.word	0x00000088
        /*0388*/ 	.short	0x0101
        /*038a*/ 	.byte	0x15
	.zero		1


	//   ....[40]....
        /*038c*/ 	.word	0x00002030
        /*0390*/ 	.word	0x000000ff
        /*0394*/ 	.word	0x00000020
        /*0398*/ 	.short	0x010a
        /*039a*/ 	.byte	0x04
	.zero		1


	//   ....[41]....
        /*039c*/ 	.word	0x000020b0
        /*03a0*/ 	.word	0x000000ff
        /*03a4*/ 	.word	0x00000020
        /*03a8*/ 	.short	0x010a
        /*03aa*/ 	.byte	0x21
	.zero		1


	//   ....[42]....
        /*03ac*/ 	.word	0x000021f0
        /*03b0*/ 	.word	0x000000ff
        /*03b4*/ 	.word	0x00000020
        /*03b8*/ 	.short	0x010a
        /*03ba*/ 	.byte	0x04
	.zero		1


	//   ....[43]....
        /*03bc*/ 	.word	0x000024b0
        /*03c0*/ 	.word	0x00000003
        /*03c4*/ 	.word	0x00000090
        /*03c8*/ 	.short	0x010a
        /*03ca*/ 	.byte	0xff
	.zero		1


	//   ....[44]....
        /*03cc*/ 	.word	0x00002600
        /*03d0*/ 	.word	0x00000000
        /*03d4*/ 	.word	0x00000000
        /*03d8*/ 	.short	0x0101
        /*03da*/ 	.byte	0xff
	.zero		1


	//   ....[45]....
        /*03dc*/ 	.word	0x00002bb0
        /*03e0*/ 	.word	0x000000ff
        /*03e4*/ 	.word	0x00000000
        /*03e8*/ 	.short	0x010a
        /*03ea*/ 	.byte	0x04
	.zero		1


	//   ....[46]....
        /*03ec*/ 	.word	0x00002c40
        /*03f0*/ 	.word	0x000000ff
        /*03f4*/ 	.word	0x00000000
        /*03f8*/ 	.short	0x010a
        /*03fa*/ 	.byte	0x05
	.zero		1


	//   ....[47]....
        /*03fc*/ 	.word	0x00002cd0
        /*0400*/ 	.word	0x000000ff
        /*0404*/ 	.word	0x00000000
        /*0408*/ 	.short	0x010a
        /*040a*/ 	.byte	0x05
	.zero		1


	//   ....[48]....
        /*040c*/ 	.word	0x00002d70
        /*0410*/ 	.word	0x00000000
        /*0414*/ 	.word	0x00000000
        /*0418*/ 	.short	0x010a
        /*041a*/ 	.byte	0xff
	.zero		1


	//   ....[49]....
        /*041c*/ 	.word	0x00002e90
        /*0420*/ 	.word	0x00000002
        /*0424*/ 	.word	0x000000f0
        /*0428*/ 	.short	0x010a
        /*042a*/ 	.byte	0xff
	.zero		1


	//   ....[50]....
        /*042c*/ 	.word	0x00002f00
        /*0430*/ 	.word	0x00000002
        /*0434*/ 	.word	0x00000000
        /*0438*/ 	.short	0x0101
        /*043a*/ 	.byte	0xff
	.zero		1


	//   ....[51]....
        /*043c*/ 	.word	0x00002f20
        /*0440*/ 	.word	0x000000ff
        /*0444*/ 	.word	0x000000a0
        /*0448*/ 	.short	0x010a
        /*044a*/ 	.byte	0x04
	.zero		1


	//   ....[52]....
        /*044c*/ 	.word	0x00003040
        /*0450*/ 	.word	0x00000002
        /*0454*/ 	.word	0x00000090
        /*0458*/ 	.short	0x010a
        /*045a*/ 	.byte	0xff
	.zero		1


	//   ....[53]....
        /*045c*/ 	.word	0x00003140
        /*0460*/ 	.word	0x00000002
        /*0464*/ 	.word	0x00000000
        /*0468*/ 	.short	0x0101
        /*046a*/ 	.byte	0xff
	.zero		1


	//   ....[54]....
        /*046c*/ 	.word	0x000031d0
        /*0470*/ 	.word	0x000000ff
        /*0474*/ 	.word	0x000000a0
        /*0478*/ 	.short	0x0106
        /*047a*/ 	.byte	0x04
	.zero		1


	//   ....[55]....
        /*047c*/ 	.word	0x000031f0
        /*0480*/ 	.word	0x000000ff
        /*0484*/ 	.word	0x000000a0
        /*0488*/ 	.short	0x010a
        /*048a*/ 	.byte	0x04
	.zero		1


	//   ....[56]....
        /*048c*/ 	.word	0x00003280
        /*0490*/ 	.word	0x000000ff
        /*0494*/ 	.word	0x000000a0
        /*0498*/ 	.short	0x0106
        /*049a*/ 	.byte	0x07
	.zero		1


	//   ....[57]....
        /*049c*/ 	.word	0x000032c0
        /*04a0*/ 	.word	0x00000000
        /*04a4*/ 	.word	0x000000a0
        /*04a8*/ 	.short	0x010a
        /*04aa*/ 	.byte	0xff
	.zero		1


	//   ....[58]....
        /*04ac*/ 	.word	0x00003890
        /*04b0*/ 	.word	0x00000000
        /*04b4*/ 	.word	0x00000090
        /*04b8*/ 	.short	0x010a
        /*04ba*/ 	.byte	0xff
	.zero		1


	//   ....[59]....
        /*04bc*/ 	.word	0x00003990
        /*04c0*/ 	.word	0x00000003
        /*04c4*/ 	.word	0x00000000
        /*04c8*/ 	.short	0x0101
        /*04ca*/ 	.byte	0xff
	.zero		1


	//   ....[60]....
        /*04cc*/ 	.word	0x000039a0
        /*04d0*/ 	.word	0x000000ff
        /*04d4*/ 	.word	0x00000000
        /*04d8*/ 	.short	0x010a
        /*04da*/ 	.byte	0x04
	.zero		1


	//   ....[61]....
        /*04dc*/ 	.word	0x00003a20
        /*04e0*/ 	.word	0x000000ff
        /*04e4*/ 	.word	0x000000d0
        /*04e8*/ 	.short	0x010a
        /*04ea*/ 	.byte	0x2e
	.zero		1


	//   ....[62]....
        /*04ec*/ 	.word	0x00003b00
        /*04f0*/ 	.word	0x000000ff
        /*04f4*/ 	.word	0x00000000
        /*04f8*/ 	.short	0x010a
        /*04fa*/ 	.byte	0x07
	.zero		1


	//   ....[63]....
        /*04fc*/ 	.word	0x00003c40
        /*0500*/ 	.word	0x000000ff
        /*0504*/ 	.word	0x00000000
        /*0508*/ 	.short	0x010a
        /*050a*/ 	.byte	0x04
	.zero		1


	//   ....[64]....
        /*050c*/ 	.word	0x00004010
        /*0510*/ 	.word	0x000000ff
        /*0514*/ 	.word	0x00000000
        /*0518*/ 	.short	0x010a
        /*051a*/ 	.byte	0x04
	.zero		1


	//   ....[65]....
        /*051c*/ 	.word	0x000040a0
        /*0520*/ 	.word	0x000000ff
        /*0524*/ 	.word	0x00000000
        /*0528*/ 	.short	0x010a
        /*052a*/ 	.byte	0x05
	.zero		1


	//   ....[66]....
        /*052c*/ 	.word	0x00004130
        /*0530*/ 	.word	0x000000ff
        /*0534*/ 	.word	0x00000000
        /*0538*/ 	.short	0x010a
        /*053a*/ 	.byte	0x05
	.zero		1


	//   ....[67]....
        /*053c*/ 	.word	0x000041c0
        /*0540*/ 	.word	0x000000ff
        /*0544*/ 	.word	0x00000000
        /*0548*/ 	.short	0x010a
        /*054a*/ 	.byte	0x04
	.zero		1


	//   ....[68]....
        /*054c*/ 	.word	0x00004690
        /*0550*/ 	.word	0x0000000c
        /*0554*/ 	.word	0x00000090
        /*0558*/ 	.short	0x010a
        /*055a*/ 	.byte	0xff
	.zero		1


	//   ....[69]....
        /*055c*/ 	.word	0x00004800
        /*0560*/ 	.word	0x00000000
        /*0564*/ 	.word	0x00000000
        /*0568*/ 	.short	0x0101
        /*056a*/ 	.byte	0xff
	.zero		1


	//   ....[70]....
        /*056c*/ 	.word	0x00004c90
        /*0570*/ 	.word	0x000000ff
        /*0574*/ 	.word	0x00000088
        /*0578*/ 	.short	0x010a
        /*057a*/ 	.byte	0x15
	.zero		1


	//   ....[71]....
        /*057c*/ 	.word	0x00004e10
        /*0580*/ 	.word	0x000000ff
        /*0584*/ 	.word	0x00000060
        /*0588*/ 	.short	0x010a
        /*058a*/ 	.byte	0x15
	.zero		1


	//   ....[72]....
        /*058c*/ 	.word	0x00004f90
        /*0590*/ 	.word	0x000000ff
        /*0594*/ 	.word	0x00000040
        /*0598*/ 	.short	0x010b
        /*059a*/ 	.byte	0x15
	.zero		1


	//   ....[73]....
        /*059c*/ 	.word	0x00004fa0
        /*05a0*/ 	.word	0x000000ff
        /*05a4*/ 	.word	0x00000000
        /*05a8*/ 	.short	0x0101
        /*05aa*/ 	.byte	0x06
	.zero		1


	//   ....[74]....
        /*05ac*/ 	.word	0x00004fb0
        /*05b0*/ 	.word	0x000000ff
        /*05b4*/ 	.word	0x00000068
        /*05b8*/ 	.short	0x010a
        /*05ba*/ 	.byte	0x15
	.zero		1


	//   ....[75]....
        /*05bc*/ 	.word	0x00005110
        /*05c0*/ 	.word	0x000000ff
        /*05c4*/ 	.word	0x00000048
        /*05c8*/ 	.short	0x010b
        /*05ca*/ 	.byte	0x15
	.zero		1


	//   ....[76]....
        /*05cc*/ 	.word	0x00005120
        /*05d0*/ 	.word	0x000000ff
        /*05d4*/ 	.word	0x00000000
        /*05d8*/ 	.short	0x0101
        /*05da*/ 	.byte	0x06
	.zero		1


	//   ....[77]....
        /*05dc*/ 	.word	0x00005130
        /*05e0*/ 	.word	0x000000ff
        /*05e4*/ 	.word	0x00000070
        /*05e8*/ 	.short	0x010a
        /*05ea*/ 	.byte	0x15
	.zero		1


	//   ....[78]....
        /*05ec*/ 	.word	0x00005280
        /*05f0*/ 	.word	0x000000ff
        /*05f4*/ 	.word	0x00000050
        /*05f8*/ 	.short	0x010b
        /*05fa*/ 	.byte	0x15
	.zero		1


	//   ....[79]....
        /*05fc*/ 	.word	0x00005290
        /*0600*/ 	.word	0x000000ff
        /*0604*/ 	.word	0x00000000
        /*0608*/ 	.short	0x0101
        /*060a*/ 	.byte	0x06
	.zero		1


	//   ....[80]....
        /*060c*/ 	.word	0x000052a0
        /*0610*/ 	.word	0x000000ff
        /*0614*/ 	.word	0x00000078
        /*0618*/ 	.short	0x010a
        /*061a*/ 	.byte	0x15
	.zero		1


	//   ....[81]....
        /*061c*/ 	.word	0x00005490
        /*0620*/ 	.word	0x000000ff
        /*0624*/ 	.word	0x00000058
        /*0628*/ 	.short	0x010b
        /*062a*/ 	.byte	0x15
	.zero		1


	//   ....[82]....
        /*062c*/ 	.word	0x000054a0
        /*0630*/ 	.word	0x000000ff
        /*0634*/ 	.word	0x00000000
        /*0638*/ 	.short	0x0101
        /*063a*/ 	.byte	0x25
	.zero		1


	//   ....[83]....
        /*063c*/ 	.word	0x000054d0
        /*0640*/ 	.word	0x000000ff
        /*0644*/ 	.word	0x00000060
        /*0648*/ 	.short	0x010a
        /*064a*/ 	.byte	0x15
	.zero		1


	//   ....[84]....
        /*064c*/ 	.word	0x000054f0
        /*0650*/ 	.word	0x000000ff
        /*0654*/ 	.word	0x00000068
        /*0658*/ 	.short	0x010a
        /*065a*/ 	.byte	0x15
	.zero		1


	//   ....[85]....
        /*065c*/ 	.word	0x00005510
        /*0660*/ 	.word	0x000000ff
        /*0664*/ 	.word	0x00000070
        /*0668*/ 	.short	0x010a
        /*066a*/ 	.byte	0x15
	.zero		1


	//   ....[86]....
        /*066c*/ 	.word	0x00005550
        /*0670*/ 	.word	0x00000000
        /*0674*/ 	.word	0x00000078
        /*0678*/ 	.short	0x010a
        /*067a*/ 	.byte	0xff
	.zero		1


	//   ....[87]....
        /*067c*/ 	.word	0x000058a0
        /*0680*/ 	.word	0x00000003
        /*0684*/ 	.word	0x00000090
        /*0688*/ 	.short	0x010a
        /*068a*/ 	.byte	0xff
	.zero		1


	//   ....[88]....
        /*068c*/ 	.word	0x00005a20
        /*0690*/ 	.word	0x00000000
        /*0694*/ 	.word	0x00000000
        /*0698*/ 	.short	0x0101
        /*069a*/ 	.byte	0xff
	.zero		1


	//   ....[89]....
        /*069c*/ 	.word	0x00006570
        /*06a0*/ 	.word	0x000000ff
        /*06a4*/ 	.word	0x00000040
        /*06a8*/ 	.short	0x010a
        /*06aa*/ 	.byte	0x2c
	.zero		1


	//   ....[90]....
        /*06ac*/ 	.word	0x000065b0
        /*06b0*/ 	.word	0x0000001a
        /*06b4*/ 	.word	0x000000b0
        /*06b8*/ 	.short	0x010a
        /*06ba*/ 	.byte	0xff
	.zero		1


	//   ....[91]....
        /*06bc*/ 	.word	0x000066c0
        /*06c0*/ 	.word	0x000000ff
        /*06c4*/ 	.word	0x00000040
        /*06c8*/ 	.short	0x010a
        /*06ca*/ 	.byte	0x2c
	.zero		1


	//   ....[92]....
        /*06cc*/ 	.word	0x000067a0
        /*06d0*/ 	.word	0x0000001a
        /*06d4*/ 	.word	0x000000b0
        /*06d8*/ 	.short	0x010a
        /*06da*/ 	.byte	0xff
	.zero		1


	//   ....[93]....
        /*06dc*/ 	.word	0x00006ed0
        /*06e0*/ 	.word	0x00000000
        /*06e4*/ 	.word	0x00000000
        /*06e8*/ 	.short	0x0101
        /*06ea*/ 	.byte	0xff
	.zero		1


	//   ....[94]....
        /*06ec*/ 	.word	0x00006ee0
        /*06f0*/ 	.word	0x00000002
        /*06f4*/ 	.word	0x00000040
        /*06f8*/ 	.short	0x010a
        /*06fa*/ 	.byte	0xff
	.zero		1


	//   ....[95]....
        /*06fc*/ 	.word	0x00006fa0
        /*0700*/ 	.word	0x00000002
        /*0704*/ 	.word	0x00000040
        /*0708*/ 	.short	0x010a
        /*070a*/ 	.byte	0xff
	.zero		1


	//   ....[96]....
        /*070c*/ 	.word	0x00007760
        /*0710*/ 	.word	0x00000000
        /*0714*/ 	.word	0x00000000
        /*0718*/ 	.short	0x0101
        /*071a*/ 	.byte	0xff
	.zero		1


	//   ....[97]....
        /*071c*/ 	.word	0x00007780
        /*0720*/ 	.word	0x00000002
        /*0724*/ 	.word	0x00000040
        /*0728*/ 	.short	0x010a
        /*072a*/ 	.byte	0xff
	.zero		1


	//   ....[98]....
        /*072c*/ 	.word	0x00007830
        /*0730*/ 	.word	0x00000002
        /*0734*/ 	.word	0x00000040
        /*0738*/ 	.short	0x010a
        /*073a*/ 	.byte	0xff
	.zero		1


	//   ....[99]....
        /*073c*/ 	.word	0x00007ff0
        /*0740*/ 	.word	0x00000000
        /*0744*/ 	.word	0x00000000
        /*0748*/ 	.short	0x0101
        /*074a*/ 	.byte	0xff
	.zero		1


	//   ....[100]....
        /*074c*/ 	.word	0x00008010
        /*0750*/ 	.word	0x00000003
        /*0754*/ 	.word	0x00000040
        /*0758*/ 	.short	0x010a
        /*075a*/ 	.byte	0xff
	.zero		1


	//   ....[101]....
        /*075c*/ 	.word	0x000080c0
        /*0760*/ 	.word	0x00000003
        /*0764*/ 	.word	0x00000040
        /*0768*/ 	.short	0x010a
        /*076a*/ 	.byte	0xff
	.zero		1


	//   ....[102]....
        /*076c*/ 	.word	0x00008460
        /*0770*/ 	.word	0x000000ff
        /*0774*/ 	.word	0x00000000
        /*0778*/ 	.short	0x0101
        /*077a*/ 	.byte	0x04
	.zero		1


	//   ....[103]....
        /*077c*/ 	.word	0x000088e0
        /*0780*/ 	.word	0x00000000
        /*0784*/ 	.word	0x00000000
        /*0788*/ 	.short	0x0101
        /*078a*/ 	.byte	0xff
	.zero		1


	//   ....[104]....
        /*078c*/ 	.word	0x00008b70
        /*0790*/ 	.word	0x000000ff
        /*0794*/ 	.word	0x00000000
        /*0798*/ 	.short	0x0101
        /*079a*/ 	.byte	0x04
	.zero		1


	//   ....[105]....
        /*079c*/ 	.word	0x00008b90
        /*07a0*/ 	.word	0x00000000
        /*07a4*/ 	.word	0x00000100
        /*07a8*/ 	.short	0x010a
        /*07aa*/ 	.byte	0xff
	.zero		1


	//   ....[106]....
        /*07ac*/ 	.word	0x00008bf0
        /*07b0*/ 	.word	0x00000000
        /*07b4*/ 	.word	0x00000020
        /*07b8*/ 	.short	0x010a
        /*07ba*/ 	.byte	0xff
	.zero		1


	//   ....[107]....
        /*07bc*/ 	.word	0x00008c50
        /*07c0*/ 	.word	0x00000000
        /*07c4*/ 	.word	0x00000020
        /*07c8*/ 	.short	0x010a
        /*07ca*/ 	.byte	0xff
	.zero		1


	//   ....[108]....
        /*07cc*/ 	.word	0x00008ca0
        /*07d0*/ 	.word	0x00000003
        /*07d4*/ 	.word	0x00000090
        /*07d8*/ 	.short	0x010a
        /*07da*/ 	.byte	0xff
	.zero		1


	//   ....[109]....
        /*07dc*/ 	.word	0x00008d00
        /*07e0*/ 	.word	0x00000000
        /*07e4*/ 	.word	0x00000000
        /*07e8*/ 	.short	0x010a
        /*07ea*/ 	.byte	0xff
	.zero		1


	//   ....[110]....
        /*07ec*/ 	.word	0x00008d60
        /*07f0*/ 	.word	0x00000000
        /*07f4*/ 	.word	0x00000000
        /*07f8*/ 	.short	0x010a
        /*07fa*/ 	.byte	0xff
	.zero		1


	//   ....[111]....
        /*07fc*/ 	.word	0x00008dc0
        /*0800*/ 	.word	0x00000000
        /*0804*/ 	.word	0x00000000
        /*0808*/ 	.short	0x010a
        /*080a*/ 	.byte	0xff
	.zero		1


	//   ....[112]....
        /*080c*/ 	.word	0x00008e10
        /*0810*/ 	.word	0x00000002
        /*0814*/ 	.word	0x000000f0
        /*0818*/ 	.short	0x010a
        /*081a*/ 	.byte	0xff
	.zero		1


	//   ....[113]....
        /*081c*/ 	.word	0x00008e70
        /*0820*/ 	.word	0x00000002
        /*0824*/ 	.word	0x000000a0
        /*0828*/ 	.short	0x010a
        /*082a*/ 	.byte	0xff
	.zero		1


	//   ....[114]....
        /*082c*/ 	.word	0x00008ec0
        /*0830*/ 	.word	0x00000002
        /*0834*/ 	.word	0x00000090
        /*0838*/ 	.short	0x010a
        /*083a*/ 	.byte	0xff
	.zero		1


	//   ....[115]....
        /*083c*/ 	.word	0x00008f20
        /*0840*/ 	.word	0x00000000
        /*0844*/ 	.word	0x000000a0
        /*0848*/ 	.short	0x010a
        /*084a*/ 	.byte	0xff
	.zero		1


	//   ....[116]....
        /*084c*/ 	.word	0x00008f70
        /*0850*/ 	.word	0x00000000
        /*0854*/ 	.word	0x00000090
        /*0858*/ 	.short	0x010a
        /*085a*/ 	.byte	0xff
	.zero		1


	//   ....[117]....
        /*085c*/ 	.word	0x00008fd0
        /*0860*/ 	.word	0x00000002
        /*0864*/ 	.word	0x000000d0
        /*0868*/ 	.short	0x010a
        /*086a*/ 	.byte	0xff
	.zero		1


	//   ....[118]....
        /*086c*/ 	.word	0x00009030
        /*0870*/ 	.word	0x00000000
        /*0874*/ 	.word	0x00000000
        /*0878*/ 	.short	0x010a
        /*087a*/ 	.byte	0xff
	.zero		1


	//   ....[119]....
        /*087c*/ 	.word	0x00009090
        /*0880*/ 	.word	0x00000000
        /*0884*/ 	.word	0x00000000
        /*0888*/ 	.short	0x010a
        /*088a*/ 	.byte	0xff
	.zero		1


	//   ....[120]....
        /*088c*/ 	.word	0x000090f0
        /*0890*/ 	.word	0x00000000
        /*0894*/ 	.word	0x00000000
        /*0898*/ 	.short	0x010a
        /*089a*/ 	.byte	0xff
	.zero		1


	//   ....[121]....
        /*089c*/ 	.word	0x00009150
        /*08a0*/ 	.word	0x00000000
        /*08a4*/ 	.word	0x00000000
        /*08a8*/ 	.short	0x010a
        /*08aa*/ 	.byte	0xff
	.zero		1


	//   ....[122]....
        /*08ac*/ 	.word	0x000091b0
        /*08b0*/ 	.word	0x00000000
        /*08b4*/ 	.word	0x00000000
        /*08b8*/ 	.short	0x010a
        /*08ba*/ 	.byte	0xff
	.zero		1


	//   ....[123]....
        /*08bc*/ 	.word	0x00009200
        /*08c0*/ 	.word	0x0000000c
        /*08c4*/ 	.word	0x00000090
        /*08c8*/ 	.short	0x010a
        /*08ca*/ 	.byte	0xff
	.zero		1


	//   ....[124]....
        /*08cc*/ 	.word	0x00009260
        /*08d0*/ 	.word	0x00000000
        /*08d4*/ 	.word	0x00000088
        /*08d8*/ 	.short	0x010a
        /*08da*/ 	.byte	0xff
	.zero		1


	//   ....[125]....
        /*08dc*/ 	.word	0x000092c0
        /*08e0*/ 	.word	0x00000000
        /*08e4*/ 	.word	0x00000060
        /*08e8*/ 	.short	0x010a
        /*08ea*/ 	.byte	0xff
	.zero		1


	//   ....[126]....
        /*08ec*/ 	.word	0x00009320
        /*08f0*/ 	.word	0x00000000
        /*08f4*/ 	.word	0x00000068
        /*08f8*/ 	.short	0x010a
        /*08fa*/ 	.byte	0xff
	.zero		1


	//   ....[127]....
        /*08fc*/ 	.word	0x00009380
        /*0900*/ 	.word	0x00000000
        /*0904*/ 	.word	0x00000070
        /*0908*/ 	.short	0x010a
        /*090a*/ 	.byte	0xff
	.zero		1


	//   ....[128]....
        /*090c*/ 	.word	0x000093e0
        /*0910*/ 	.word	0x00000000
        /*0914*/ 	.word	0x00000078
        /*0918*/ 	.short	0x010a
        /*091a*/ 	.byte	0xff
	.zero		1


	//   ....[129]....
        /*091c*/ 	.word	0x00009440
        /*0920*/ 	.word	0x00000000
        /*0924*/ 	.word	0x00000060
        /*0928*/ 	.short	0x010a
        /*092a*/ 	.byte	0xff
	.zero		1


	//   ....[130]....
        /*092c*/ 	.word	0x000094a0
        /*0930*/ 	.word	0x00000000
        /*0934*/ 	.word	0x00000068
        /*0938*/ 	.short	0x010a
        /*093a*/ 	.byte	0xff
	.zero		1


	//   ....[131]....
        /*093c*/ 	.word	0x00009500
        /*0940*/ 	.word	0x00000000
        /*0944*/ 	.word	0x00000070
        /*0948*/ 	.short	0x010a
        /*094a*/ 	.byte	0xff
	.zero		1


	//   ....[132]....
        /*094c*/ 	.word	0x00009550
        /*0950*/ 	.word	0x00000003
        /*0954*/ 	.word	0x00000090
        /*0958*/ 	.short	0x010a
        /*095a*/ 	.byte	0xff
	.zero		1


	//   ....[133]....
        /*095c*/ 	.word	0x000095b0
        /*0960*/ 	.word	0x00000000
        /*0964*/ 	.word	0x00000040
        /*0968*/ 	.short	0x010a
        /*096a*/ 	.byte	0xff
	.zero		1


	//   ....[134]....
        /*096c*/ 	.word	0x00009600
        /*0970*/ 	.word	0x0000001a
        /*0974*/ 	.word	0x000000b0
        /*0978*/ 	.short	0x010a
        /*097a*/ 	.byte	0xff
	.zero		1


	//   ....[135]....
        /*097c*/ 	.word	0x00009650
        /*0980*/ 	.word	0x00000002
        /*0984*/ 	.word	0x00000040
        /*0988*/ 	.short	0x010a
        /*098a*/ 	.byte	0xff
	.zero		1


	//   ....[136]....
        /*098c*/ 	.word	0x000096a0
        /*0990*/ 	.word	0x00000002
        /*0994*/ 	.word	0x00000040
        /*0998*/ 	.short	0x010a
        /*099a*/ 	.byte	0xff
	.zero		1


	//   ....[137]....
        /*099c*/ 	.word	0x000096f0
        /*09a0*/ 	.word	0x00000003
        /*09a4*/ 	.word	0x00000040
        /*09a8*/ 	.short	0x010a
        /*09aa*/ 	.byte	0xff
	.zero		1


	//----- nvinfo : EIATTR_NUM_MBARRIERS
	.align		4
.L_47:
        /*09ac*/ 	.byte	0x03, 0x38
        /*09ae*/ 	.short	0x0022


	//----- nvinfo : EIATTR_EXIT_INSTR_OFFSETS
	.align		4
        /*09b0*/ 	.byte	0x04, 0x1c
        /*09b2*/ 	.short	(.L_49 - .L_48)


	//   ....[0]....
.L_48:
        /*09b4*/ 	.word	0x00002da0


	//   ....[1]....
        /*09b8*/ 	.word	0x00003290


	//   ....[2]....
        /*09bc*/ 	.word	0x000032f0


	//   ....[3]....
        /*09c0*/ 	.word	0x00004420


	//   ....[4]....
        /*09c4*/ 	.word	0x00005580


	//   ....[5]....
        /*09c8*/ 	.word	0x000055c0


	//   ....[6]....
        /*09cc*/ 	.word	0x00008a60


	//   ....[7]....
        /*09d0*/ 	.word	0x00008ae0


	//   ....[8]....
        /*09d4*/ 	.word	0x00008b10


	//   ....[9]....
        /*09d8*/ 	.word	0x00008b80


	//----- nvinfo : EIATTR_MAX_THREADS
	.align		4
.L_49:
        /*09dc*/ 	.byte	0x04, 0x05
        /*09de*/ 	.short	(.L_51 - .L_50)
.L_50:
        /*09e0*/ 	.word	0x00000100
        /*09e4*/ 	.word	0x00000001
        /*09e8*/ 	.word	0x00000001


	//----- nvinfo : EIATTR_CRS_STACK_SIZE
	.align		4
.L_51:
        /*09ec*/ 	.byte	0x04, 0x1e
        /*09ee*/ 	.short	(.L_53 - .L_52)
.L_52:
        /*09f0*/ 	.word	0x00000000


	//----- nvinfo : EIATTR_CBANK_PARAM_SIZE
	.align		4
.L_53:
        /*09f4*/ 	.byte	0x03, 0x19
        /*09f6*/ 	.short	0x0800


	//----- nvinfo : EIATTR_PARAM_CBANK
	.align		4
        /*09f8*/ 	.byte	0x04, 0x0a
        /*09fa*/ 	.short	(.L_55 - .L_54)
	.align		4
.L_54:
        /*09fc*/ 	.word	index@(.nv.constant0._ZN7cutlass13device_kernelINS_4gemm6kernel13GemmUniversalIN4cute5tupleIJiiiiEEENS1_10collective13CollectiveMmaINS1_35MainloopSm100TmaUmmaWarpSpecializedILi4ELi2ELi4ENS5_IJNS4_1CILi4EEENSA_ILi2EEENSA_ILi1EEEEEEEENS5_IJNSA_ILi64EEENSA_ILi128EEESH_EEENS_6half_tENS5_IJlSD_lEEESJ_SK_NS4_8TiledMMAINS4_8MMA_AtomIJNS4_20SM100_MMA_F16BF16_SSISJ_SJ_fLi64ELi128ELNS4_4UMMA5MajorE0ELSP_0ELNSO_7ScaleInE0ELSQ_0EEEEEENS4_6LayoutINS5_IJSD_SD_SD_EEENS5_IJNSA_ILi0EEESV_SV_EEEEENS5_IJNS4_10UnderscoreESY_SY_EEEEENS4_23SM90_TMA_LOAD_MULTICASTENS4_14ComposedLayoutINS4_7SwizzleILi3ELi4ELi3EEENS4_18smem_ptr_flag_bitsILi16EEENST_INS5_IJNSA_ILi8EEESG_EEENS5_IJSG_SD_EEEEEEEvNS4_8identityES11_S1B_vS1C_EENS_8epilogue10collective18CollectiveEpilogueINS1E_23Sm100TmaWarpSpecializedILi4ELi2ELi16ELb1ELb0EEEJSI_NS5_IJNST_ISG_SD_EENST_INSA_ILi32EEESD_EEEEESJ_SK_SJ_SK_NS1E_6fusion15FusionCallbacksIS1I_NS1N_17LinearCombinationISJ_fSJ_fLNS_15FloatRoundStyleE2EEESI_S1M_JEEENS4_5SM1004TMEM4LOAD26SM100_TMEM_LOAD_16dp256b4xENS4_13SM90_TMA_LOADENS12_INS13_ILi2ELi4ELi3EEES16_NST_INS5_IJS17_S1K_EEENS5_IJS1K_SD_EEEEEEENS4_17SM75_U32x4_LDSM_NENS4_14SM90_TMA_STOREES22_NS4_17SM90_U32x4_STSM_NENS4_39AutoVectorizingCopyWithAssumedAlignmentILi128EEEEEEvvEEEEvNT_6ParamsE)
        /*0a00*/ 	.short	0x0380
        /*0a02*/ 	.short	0x0800


	//----- nvinfo : EIATTR_SW_WAR
	.align		4
.L_55:
        /*0a04*/ 	.byte	0x04, 0x36
        /*0a06*/ 	.short	(.L_57 - .L_56)
.L_56:
        /*0a08*/ 	.word	0x00000008
.L_57:


//--------------------- .nv.callgraph             --------------------------
	.section	.nv.callgraph,"",@"SHT_CUDA_CALLGRAPH"
	.align	4
	.sectionentsize	8
	.align		4
        /*0000*/ 	.word	0x00000000
	.align		4
        /*0004*/ 	.word	0xffffffff
	.align		4
        /*0008*/ 	.word	index@(_ZN7cutlass13device_kernelINS_4gemm6kernel13GemmUniversalIN4cute5tupleIJiiiiEEENS1_10collective13CollectiveMmaINS1_35MainloopSm100TmaUmmaWarpSpecializedILi4ELi2ELi4ENS5_IJNS4_1CILi4EEENSA_ILi2EEENSA_ILi1EEEEEEEENS5_IJNSA_ILi64EEENSA_ILi128EEESH_EEENS_6half_tENS5_IJlSD_lEEESJ_SK_NS4_8TiledMMAINS4_8MMA_AtomIJNS4_20SM100_MMA_F16BF16_SSISJ_SJ_fLi64ELi128ELNS4_4UMMA5MajorE0ELSP_0ELNSO_7ScaleInE0ELSQ_0EEEEEENS4_6LayoutINS5_IJSD_SD_SD_EEENS5_IJNSA_ILi0EEESV_SV_EEEEENS5_IJNS4_10UnderscoreESY_SY_EEEEENS4_23SM90_TMA_LOAD_MULTICASTENS4_14ComposedLayoutINS4_7SwizzleILi3ELi4ELi3EEENS4_18smem_ptr_flag_bitsILi16EEENST_INS5_IJNSA_ILi8EEESG_EEENS5_IJSG_SD_EEEEEEEvNS4_8identityES11_S1B_vS1C_EENS_8epilogue10collective18CollectiveEpilogueINS1E_23Sm100TmaWarpSpecializedILi4ELi2ELi16ELb1ELb0EEEJSI_NS5_IJNST_ISG_SD_EENST_INSA_ILi32EEESD_EEEEESJ_SK_SJ_SK_NS1E_6fusion15FusionCallbacksIS1I_NS1N_17LinearCombinationISJ_fSJ_fLNS_15FloatRoundStyleE2EEESI_S1M_JEEENS4_5SM1004TMEM4LOAD26SM100_TMEM_LOAD_16dp256b4xENS4_13SM90_TMA_LOADENS12_INS13_ILi2ELi4ELi3EEES16_NST_INS5_IJS17_S1K_EEENS5_IJS1K_SD_EEEEEEENS4_17SM75_U32x4_LDSM_NENS4_14SM90_TMA_STOREES22_NS4_17SM90_U32x4_STSM_NENS4_39AutoVectorizingCopyWithAssumedAlignmentILi128EEEEEEvvEEEEvNT_6ParamsE)
	.align		4
        /*000c*/ 	.word	index@(__assertfail)
	.align		4
        /*0010*/ 	.word	0x00000000
	.align		4
        /*0014*/ 	.word	0xfffffffe
	.align		4
        /*0018*/ 	.word	0x00000000
	.align		4
        /*001c*/ 	.word	0xfffffffd
	.align		4
        /*0020*/ 	.word	0x00000000
	.align		4
        /*0024*/ 	.word	0xfffffffc


//--------------------- .nv.constant4             --------------------------
	.section	.nv.constant4,"a",@progbits
	.align	8
	.align		8
.nv.constant4:
        /*0000*/ 	.dword	__assertfail
	.align		8
        /*0008*/ 	.dword	__unnamed_1
	.align		8
        /*0010*/ 	.dword	__unnamed_2
	.align		8
        /*0018*/ 	.dword	_ZN40_INTERNAL_346040b3_4_k_cu_0b11cdc1_297104cuda3std3__45__cpo5beginE
	.align		8
        /*0020*/ 	.dword	_ZN40_INTERNAL_346040b3_4_k_cu_0b11cdc1_297104cuda3std3__45__cpo3endE
	.align		8
        /*0028*/ 	.dword	_ZN40_INTERNAL_346040b3_4_k_cu_0b11cdc1_297104cuda3std3__45__cpo6cbeginE
	.align		8
        /*0030*/ 	.dword	_ZN40_INTERNAL_346040b3_4_k_cu_0b11cdc1_297104cuda3std3__45__cpo4cendE
	.align		8
        /*0038*/ 	.dword	_ZN40_INTERNAL_346040b3_4_k_cu_0b11cdc1_297104cuda3std3__442_GLOBAL__N__346040b3_4_k_cu_0b11cdc1_297106ignoreE
	.align		8
        /*0040*/ 	.dword	_ZN40_INTERNAL_346040b3_4_k_cu_0b11cdc1_297104cuda3std3__419piecewise_constructE
	.align		8
        /*0048*/ 	.dword	_ZN40_INTERNAL_346040b3_4_k_cu_0b11cdc1_297104cuda3std3__48in_placeE
	.align		8
        /*0050*/ 	.dword	_ZN40_INTERNAL_346040b3_4_k_cu_0b11cdc1_297104cuda3std6ranges3__45__cpo4swapE
	.align		8
        /*0058*/ 	.dword	_ZN40_INTERNAL_346040b3_4_k_cu_0b11cdc1_297104cuda3std6ranges3__45__cpo9iter_moveE
	.align		8
        /*0060*/ 	.dword	_ZN40_INTERNAL_346040b3_4_k_cu_0b11cdc1_297104cute7productE
	.align		8
        /*0068*/ 	.dword	_ZN40_INTERNAL_346040b3_4_k_cu_0b11cdc1_297104cute1_E
	.align		8
        /*0070*/ 	.dword	$str$25
	.align		8
        /*0078*/ 	.dword	$str$26
	.align		8
        /*0080*/ 	.dword	$str$27
	.align		8
        /*0088*/ 	.dword	$str$28


//--------------------- .text._ZN7cutlass13device_kernelINS_4gemm6kernel13GemmUniversalIN4cute5tupleIJiiiiEEENS1_10collective13CollectiveMmaINS1_35MainloopSm100TmaUmmaWarpSpecializedILi4ELi2ELi4ENS5_IJNS4_1CILi4EEENSA_ILi2EEENSA_ILi1EEEEEEEENS5_IJNSA_ILi64EEENSA_ILi128EEESH_EEENS_6half_tENS5_IJlSD_lEEESJ_SK_NS4_8TiledMMAINS4_8MMA_AtomIJNS4_20SM100_MMA_F16BF16_SSISJ_SJ_fLi64ELi128ELNS4_4UMMA5MajorE0ELSP_0ELNSO_7ScaleInE0ELSQ_0EEEEEENS4_6LayoutINS5_IJSD_SD_SD_EEENS5_IJNSA_ILi0EEESV_SV_EEEEENS5_IJNS4_10UnderscoreESY_SY_EEEEENS4_23SM90_TMA_LOAD_MULTICASTENS4_14ComposedLayoutINS4_7SwizzleILi3ELi4ELi3EEENS4_18smem_ptr_flag_bitsILi16EEENST_INS5_IJNSA_ILi8EEESG_EEENS5_IJSG_SD_EEEEEEEvNS4_8identityES11_S1B_vS1C_EENS_8epilogue10collective18CollectiveEpilogueINS1E_23Sm100TmaWarpSpecializedILi4ELi2ELi16ELb1ELb0EEEJSI_NS5_IJNST_ISG_SD_EENST_INSA_ILi32EEESD_EEEEESJ_SK_SJ_SK_NS1E_6fusion15FusionCallbacksIS1I_NS1N_17LinearCombinationISJ_fSJ_fLNS_15FloatRoundStyleE2EEESI_S1M_JEEENS4_5SM1004TMEM4LOAD26SM100_TMEM_LOAD_16dp256b4xENS4_13SM90_TMA_LOADENS12_INS13_ILi2ELi4ELi3EEES16_NST_INS5_IJS17_S1K_EEENS5_IJS1K_SD_EEEEEEENS4_17SM75_U32x4_LDSM_NENS4_14SM90_TMA_STOREES22_NS4_17SM90_U32x4_STSM_NENS4_39AutoVectorizingCopyWithAssumedAlignmentILi128EEEEEEvvEEEEvNT_6ParamsE --------------------------
	.section	.text._ZN7cutlass13device_kernelINS_4gemm6kernel13GemmUniversalIN4cute5tupleIJiiiiEEENS1_10collective13CollectiveMmaINS1_35MainloopSm100TmaUmmaWarpSpecializedILi4ELi2ELi4ENS5_IJNS4_1CILi4EEENSA_ILi2EEENSA_ILi1EEEEEEEENS5_IJNSA_ILi64EEENSA_ILi128EEESH_EEENS_6half_tENS5_IJlSD_lEEESJ_SK_NS4_8TiledMMAINS4_8MMA_AtomIJNS4_20SM100_MMA_F16BF16_SSISJ_SJ_fLi64ELi128ELNS4_4UMMA5MajorE0ELSP_0ELNSO_7ScaleInE0ELSQ_0EEEEEENS4_6LayoutINS5_IJSD_SD_SD_EEENS5_IJNSA_ILi0EEESV_SV_EEEEENS5_IJNS4_10UnderscoreESY_SY_EEEEENS4_23SM90_TMA_LOAD_MULTICASTENS4_14ComposedLayoutINS4_7SwizzleILi3ELi4ELi3EEENS4_18smem_ptr_flag_bitsILi16EEENST_INS5_IJNSA_ILi8EEESG_EEENS5_IJSG_SD_EEEEEEEvNS4_8identityES11_S1B_vS1C_EENS_8epilogue10collective18CollectiveEpilogueINS1E_23Sm100TmaWarpSpecializedILi4ELi2ELi16ELb1ELb0EEEJSI_NS5_IJNST_ISG_SD_EENST_INSA_ILi32EEESD_EEEEESJ_SK_SJ_SK_NS1E_6fusion15FusionCallbacksIS1I_NS1N_17LinearCombinationISJ_fSJ_fLNS_15FloatRoundStyleE2EEESI_S1M_JEEENS4_5SM1004TMEM4LOAD26SM100_TMEM_LOAD_16dp256b4xENS4_13SM90_TMA_LOADENS12_INS13_ILi2ELi4ELi3EEES16_NST_INS5_IJS17_S1K_EEENS5_IJS1K_SD_EEEEEEENS4_17SM75_U32x4_LDSM_NENS4_14SM90_TMA_STOREES22_NS4_17SM90_U32x4_STSM_NENS4_39AutoVectorizingCopyWithAssumedAlignmentILi128EEEEEEvvEEEEvNT_6ParamsE,"ax",@progbits
	.align	128
.text._ZN7cutlass13device_kernelINS_4gemm6kernel13GemmUniversalIN4cute5tupleIJiiiiEEENS1_10collective13CollectiveMmaINS1_35MainloopSm100TmaUmmaWarpSpecializedILi4ELi2ELi4ENS5_IJNS4_1CILi4EEENSA_ILi2EEENSA_ILi1EEEEEEEENS5_IJNSA_ILi64EEENSA_ILi128EEESH_EEENS_6half_tENS5_IJlSD_lEEESJ_SK_NS4_8TiledMMAINS4_8MMA_AtomIJNS4_20SM100_MMA_F16BF16_SSISJ_SJ_fLi64ELi128ELNS4_4UMMA5MajorE0ELSP_0ELNSO_7ScaleInE0ELSQ_0EEEEEENS4_6LayoutINS5_IJSD_SD_SD_EEENS5_IJNSA_ILi0EEESV_SV_EEEEENS5_IJNS4_10UnderscoreESY_SY_EEEEENS4_23SM90_TMA_LOAD_MULTICASTENS4_14ComposedLayoutINS4_7SwizzleILi3ELi4ELi3EEENS4_18smem_ptr_flag_bitsILi16EEENST_INS5_IJNSA_ILi8EEESG_EEENS5_IJSG_SD_EEEEEEEvNS4_8identityES11_S1B_vS1C_EENS_8epilogue10collective18CollectiveEpilogueINS1E_23Sm100TmaWarpSpecializedILi4ELi2ELi16ELb1ELb0EEEJSI_NS5_IJNST_ISG_SD_EENST_INSA_ILi32EEESD_EEEEESJ_SK_SJ_SK_NS1E_6fusion15FusionCallbacksIS1I_NS1N_17LinearCombinationISJ_fSJ_fLNS_15FloatRoundStyleE2EEESI_S1M_JEEENS4_5SM1004TMEM4LOAD26SM100_TMEM_LOAD_16dp256b4xENS4_13SM90_TMA_LOADENS12_INS13_ILi2ELi4ELi3EEES16_NST_INS5_IJS17_S1K_EEENS5_IJS1K_SD_EEEEEEENS4_17SM75_U32x4_LDSM_NENS4_14SM90_TMA_STOREES22_NS4_17SM90_U32x4_STSM_NENS4_39AutoVectorizingCopyWithAssumedAlignmentILi128EEEEEEvvEEEEvNT_6ParamsE:
        .type           _ZN7cutlass13device_kernelINS_4gemm6kernel13GemmUniversalIN4cute5tupleIJiiiiEEENS1_10collective13CollectiveMmaINS1_35MainloopSm100TmaUmmaWarpSpecializedILi4ELi2ELi4ENS5_IJNS4_1CILi4EEENSA_ILi2EEENSA_ILi1EEEEEEEENS5_IJNSA_ILi64EEENSA_ILi128EEESH_EEENS_6half_tENS5_IJlSD_lEEESJ_SK_NS4_8TiledMMAINS4_8MMA_AtomIJNS4_20SM100_MMA_F16BF16_SSISJ_SJ_fLi64ELi128ELNS4_4UMMA5MajorE0ELSP_0ELNSO_7ScaleInE0ELSQ_0EEEEEENS4_6LayoutINS5_IJSD_SD_SD_EEENS5_IJNSA_ILi0EEESV_SV_EEEEENS5_IJNS4_10UnderscoreESY_SY_EEEEENS4_23SM90_TMA_LOAD_MULTICASTENS4_14ComposedLayoutINS4_7SwizzleILi3ELi4ELi3EEENS4_18smem_ptr_flag_bitsILi16EEENST_INS5_IJNSA_ILi8EEESG_EEENS5_IJSG_SD_EEEEEEEvNS4_8identityES11_S1B_vS1C_EENS_8epilogue10collective18CollectiveEpilogueINS1E_23Sm100TmaWarpSpecializedILi4ELi2ELi16ELb1ELb0EEEJSI_NS5_IJNST_ISG_SD_EENST_INSA_ILi32EEESD_EEEEESJ_SK_SJ_SK_NS1E_6fusion15FusionCallbacksIS1I_NS1N_17LinearCombinationISJ_fSJ_fLNS_15FloatRoundStyleE2EEESI_S1M_JEEENS4_5SM1004TMEM4LOAD26SM100_TMEM_LOAD_16dp256b4xENS4_13SM90_TMA_LOADENS12_INS13_ILi2ELi4ELi3EEES16_NST_INS5_IJS17_S1K_EEENS5_IJS1K_SD_EEEEEEENS4_17SM75_U32x4_LDSM_NENS4_14SM90_TMA_STOREES22_NS4_17SM90_U32x4_STSM_NENS4_39AutoVectorizingCopyWithAssumedAlignmentILi128EEEEEEvvEEEEvNT_6ParamsE,@function
        .size           _ZN7cutlass13device_kernelINS_4gemm6kernel13GemmUniversalIN4cute5tupleIJiiiiEEENS1_10collective13CollectiveMmaINS1_35MainloopSm100TmaUmmaWarpSpecializedILi4ELi2ELi4ENS5_IJNS4_1CILi4EEENSA_ILi2EEENSA_ILi1EEEEEEEENS5_IJNSA_ILi64EEENSA_ILi128EEESH_EEENS_6half_tENS5_IJlSD_lEEESJ_SK_NS4_8TiledMMAINS4_8MMA_AtomIJNS4_20SM100_MMA_F16BF16_SSISJ_SJ_fLi64ELi128ELNS4_4UMMA5MajorE0ELSP_0ELNSO_7ScaleInE0ELSQ_0EEEEEENS4_6LayoutINS5_IJSD_SD_SD_EEENS5_IJNSA_ILi0EEESV_SV_EEEEENS5_IJNS4_10UnderscoreESY_SY_EEEEENS4_23SM90_TMA_LOAD_MULTICASTENS4_14ComposedLayoutINS4_7SwizzleILi3ELi4ELi3EEENS4_18smem_ptr_flag_bitsILi16EEENST_INS5_IJNSA_ILi8EEESG_EEENS5_IJSG_SD_EEEEEEEvNS4_8identityES11_S1B_vS1C_EENS_8epilogue10collective18CollectiveEpilogueINS1E_23Sm100TmaWarpSpecializedILi4ELi2ELi16ELb1ELb0EEEJSI_NS5_IJNST_ISG_SD_EENST_INSA_ILi32EEESD_EEEEESJ_SK_SJ_SK_NS1E_6fusion15FusionCallbacksIS1I_NS1N_17LinearCombinationISJ_fSJ_fLNS_15FloatRoundStyleE2EEESI_S1M_JEEENS4_5SM1004TMEM4LOAD26SM100_TMEM_LOAD_16dp256b4xENS4_13SM90_TMA_LOADENS12_INS13_ILi2ELi4ELi3EEES16_NST_INS5_IJS17_S1K_EEENS5_IJS1K_SD_EEEEEEENS4_17SM75_U32x4_LDSM_NENS4_14SM90_TMA_STOREES22_NS4_17SM90_U32x4_STSM_NENS4_39AutoVectorizingCopyWithAssumedAlignmentILi128EEEEEEvvEEEEvNT_6ParamsE,(.L_x_187 - _ZN7cutlass13device_kernelINS_4gemm6kernel13GemmUniversalIN4cute5tupleIJiiiiEEENS1_10collective13CollectiveMmaINS1_35MainloopSm100TmaUmmaWarpSpecializedILi4ELi2ELi4ENS5_IJNS4_1CILi4EEENSA_ILi2EEENSA_ILi1EEEEEEEENS5_IJNSA_ILi64EEENSA_ILi128EEESH_EEENS_6half_tENS5_IJlSD_lEEESJ_SK_NS4_8TiledMMAINS4_8MMA_AtomIJNS4_20SM100_MMA_F16BF16_SSISJ_SJ_fLi64ELi128ELNS4_4UMMA5MajorE0ELSP_0ELNSO_7ScaleInE0ELSQ_0EEEEEENS4_6LayoutINS5_IJSD_SD_SD_EEENS5_IJNSA_ILi0EEESV_SV_EEEEENS5_IJNS4_10UnderscoreESY_SY_EEEEENS4_23SM90_TMA_LOAD_MULTICASTENS4_14ComposedLayoutINS4_7SwizzleILi3ELi4ELi3EEENS4_18smem_ptr_flag_bitsILi16EEENST_INS5_IJNSA_ILi8EEESG_EEENS5_IJSG_SD_EEEEEEEvNS4_8identityES11_S1B_vS1C_EENS_8epilogue10collective18CollectiveEpilogueINS1E_23Sm100TmaWarpSpecializedILi4ELi2ELi16ELb1ELb0EEEJSI_NS5_IJNST_ISG_SD_EENST_INSA_ILi32EEESD_EEEEESJ_SK_SJ_SK_NS1E_6fusion15FusionCallbacksIS1I_NS1N_17LinearCombinationISJ_fSJ_fLNS_15FloatRoundStyleE2EEESI_S1M_JEEENS4_5SM1004TMEM4LOAD26SM100_TMEM_LOAD_16dp256b4xENS4_13SM90_TMA_LOADENS12_INS13_ILi2ELi4ELi3EEES16_NST_INS5_IJS17_S1K_EEENS5_IJS1K_SD_EEEEEEENS4_17SM75_U32x4_LDSM_NENS4_14SM90_TMA_STOREES22_NS4_17SM90_U32x4_STSM_NENS4_39AutoVectorizingCopyWithAssumedAlignmentILi128EEEEEEvvEEEEvNT_6ParamsE)
        .other          _ZN7cutlass13device_kernelINS_4gemm6kernel13GemmUniversalIN4cute5tupleIJiiiiEEENS1_10collective13CollectiveMmaINS1_35MainloopSm100TmaUmmaWarpSpecializedILi4ELi2ELi4ENS5_IJNS4_1CILi4EEENSA_ILi2EEENSA_ILi1EEEEEEEENS5_IJNSA_ILi64EEENSA_ILi128EEESH_EEENS_6half_tENS5_IJlSD_lEEESJ_SK_NS4_8TiledMMAINS4_8MMA_AtomIJNS4_20SM100_MMA_F16BF16_SSISJ_SJ_fLi64ELi128ELNS4_4UMMA5MajorE0ELSP_0ELNSO_7ScaleInE0ELSQ_0EEEEEENS4_6LayoutINS5_IJSD_SD_SD_EEENS5_IJNSA_ILi0EEESV_SV_EEEEENS5_IJNS4_10UnderscoreESY_SY_EEEEENS4_23SM90_TMA_LOAD_MULTICASTENS4_14ComposedLayoutINS4_7SwizzleILi3ELi4ELi3EEENS4_18smem_ptr_flag_bitsILi16EEENST_INS5_IJNSA_ILi8EEESG_EEENS5_IJSG_SD_EEEEEEEvNS4_8identityES11_S1B_vS1C_EENS_8epilogue10collective18CollectiveEpilogueINS1E_23Sm100TmaWarpSpecializedILi4ELi2ELi16ELb1ELb0EEEJSI_NS5_IJNST_ISG_SD_EENST_INSA_ILi32EEESD_EEEEESJ_SK_SJ_SK_NS1E_6fusion15FusionCallbacksIS1I_NS1N_17LinearCombinationISJ_fSJ_fLNS_15FloatRoundStyleE2EEESI_S1M_JEEENS4_5SM1004TMEM4LOAD26SM100_TMEM_LOAD_16dp256b4xENS4_13SM90_TMA_LOADENS12_INS13_ILi2ELi4ELi3EEES16_NST_INS5_IJS17_S1K_EEENS5_IJS1K_SD_EEEEEEENS4_17SM75_U32x4_LDSM_NENS4_14SM90_TMA_STOREES22_NS4_17SM90_U32x4_STSM_NENS4_39AutoVectorizingCopyWithAssumedAlignmentILi128EEEEEEvvEEEEvNT_6ParamsE,@"STO_CUDA_ENTRY STV_DEFAULT"
_ZN7cutlass13device_kernelINS_4gemm6kernel13GemmUniversalIN4cute5tupleIJiiiiEEENS1_10collective13CollectiveMmaINS1_35MainloopSm100TmaUmmaWarpSpecializedILi4ELi2ELi4ENS5_IJNS4_1CILi4EEENSA_ILi2EEENSA_ILi1EEEEEEEENS5_IJNSA_ILi64EEENSA_ILi128EEESH_EEENS_6half_tENS5_IJlSD_lEEESJ_SK_NS4_8TiledMMAINS4_8MMA_AtomIJNS4_20SM100_MMA_F16BF16_SSISJ_SJ_fLi64ELi128ELNS4_4UMMA5MajorE0ELSP_0ELNSO_7ScaleInE0ELSQ_0EEEEEENS4_6LayoutINS5_IJSD_SD_SD_EEENS5_IJNSA_ILi0EEESV_SV_EEEEENS5_IJNS4_10UnderscoreESY_SY_EEEEENS4_23SM90_TMA_LOAD_MULTICASTENS4_14ComposedLayoutINS4_7SwizzleILi3ELi4ELi3EEENS4_18smem_ptr_flag_bitsILi16EEENST_INS5_IJNSA_ILi8EEESG_EEENS5_IJSG_SD_EEEEEEEvNS4_8identityES11_S1B_vS1C_EENS_8epilogue10collective18CollectiveEpilogueINS1E_23Sm100TmaWarpSpecializedILi4ELi2ELi16ELb1ELb0EEEJSI_NS5_IJNST_ISG_SD_EENST_INSA_ILi32EEESD_EEEEESJ_SK_SJ_SK_NS1E_6fusion15FusionCallbacksIS1I_NS1N_17LinearCombinationISJ_fSJ_fLNS_15FloatRoundStyleE2EEESI_S1M_JEEENS4_5SM1004TMEM4LOAD26SM100_TMEM_LOAD_16dp256b4xENS4_13SM90_TMA_LOADENS12_INS13_ILi2ELi4ELi3EEES16_NST_INS5_IJS17_S1K_EEENS5_IJS1K_SD_EEEEEEENS4_17SM75_U32x4_LDSM_NENS4_14SM90_TMA_STOREES22_NS4_17SM90_U32x4_STSM_NENS4_39AutoVectorizingCopyWithAssumedAlignmentILi128EEEEEEvvEEEEvNT_6ParamsE:
[----:B------:R-:W1:Y:S01]  /*0000*/  LDC R1, c[0x0][0x37c] ;  /* 0x0000df00ff017b82 */ /* 0x000e620000000800 */
[----:B------:R-:W2:Y:S01]  /*0010*/  S2R R56, SR_TID.X ;  /* 0x0000000000387919 */ /* 0x000ea20000002100 */
[----:B------:R-:W3:Y:S01]  /*0020*/  LDCU.64 UR8, c[0x0][0x890] ;  /* 0x00011200ff0877ac */ /* 0x000ee20008000a00 */
[----:B------:R-:W-:Y:S02]  /*0030*/  PRMT R45, RZ, 0x7610, R45 ;  /* 0x00007610ff2d7816 */ /* 0x000fe4000000002d */
[----:B------:R-:W-:Y:S01]  /*0040*/  ELECT P4, URZ, PT ;  /* 0x0000000000ff782f */ /* 0x000fe20003880000 */
[----:B---3--:R-:W-:-:S04]  /*0050*/  UISETP.NE.U32.AND UP0, UPT, UR8, URZ, UPT ;  /* 0x000000ff0800728c */ /* 0x008fc8000bf05070 */
[----:B------:R-:W-:Y:S01]  /*0060*/  UISETP.NE.AND.EX UP0, UPT, UR9, URZ, UPT, UP0 ;  /* 0x000000ff0900728c */ /* 0x000fe2000bf05300 */
[----:B--2---:R-:W-:-:S05]  /*0070*/  SHF.R.U32.HI R46, RZ, 0x5, R56 ;  /* 0x00000005ff2e7819 */ /* 0x004fca0000011638 */
[----:B------:R-:W2:Y:S02]  /*0080*/  SHFL.IDX PT, R0, R46, RZ, 0x1f ;  /* 0x00001fff2e007589 */ /* 0x000ea400000e0000 */
[----:B--2---:R-:W-:Y:S01]  /*0090*/  R2UR UR17, R0 ;  /* 0x00000000001172ca */ /* 0x004fe200000e0000 */
[----:B-1----:R-:W-:-:S14]  /*00a0*/  BRA.U UP0, `(.L_x_0) ;  /* 0x0000000100307547 */ /* 0x002fdc000b800000 */
[----:B------:R-:W1:Y:S02]  /*00b0*/  LDCU.64 UR4, c[0x0][0x888] ;  /* 0x00011100ff0477ac */ /* 0x000e640008000a00 */
[----:B-1----:R-:W-:-:S04]  /*00c0*/  UISETP.NE.U32.AND UP0, UPT, UR4, URZ, UPT ;  /* 0x000000ff0400728c */ /* 0x002fc8000bf05070 */
[----:B------:R-:W-:-:S09]  /*00d0*/  UISETP.NE.AND.EX UP0, UPT, UR5, URZ, UPT, UP0 ;  /* 0x000000ff0500728c */ /* 0x000fd2000bf05300 */
[----:B------:R-:W-:Y:S05]  /*00e0*/  BRA.U !UP0, `(.L_x_1) ;  /* 0x0000000108147547 */ /* 0x000fea000b800000 */
[----:B------:R-:W1:Y:S01]  /*00f0*/  LDC.64 R2, c[0x0][0x888] ;  /* 0x00022200ff027b82 */ /* 0x000e620000000a00 */
[----:B------:R-:W1:Y:S02]  /*0100*/  LDCU.64 UR4, c[0x0][0x358] ;  /* 0x00006b00ff0477ac */ /* 0x000e640008000a00 */
[----:B-1----:R1:W5:Y:S01]  /*0110*/  LDG.E R27, desc[UR4][R2.64] ;  /* 0x00000004021b7981 */ /* 0x002362000c1e1900 */
[----:B------:R-:W-:Y:S01]  /*0120*/  HFMA2 R45, -RZ, RZ, 0, 5.9604644775390625e-08 ;  /* 0x00000001ff2d7431 */ /* 0x000fe200000001ff */
[----:B------:R-:W-:Y:S05]  /*0130*/  BRA `(.L_x_0) ;  /* 0x00000000000c7947 */ /* 0x000fea0003800000 */
.L_x_1:
[----:B------:R-:W1:Y:S01]  /*0140*/  LDCU UR4, c[0x0][0x880] ;  /* 0x00011000ff0477ac */ /* 0x000e620008000800 */
[----:B------:R-:W-:Y:S01]  /*0150*/  HFMA2 R45, -RZ, RZ, 0, 5.9604644775390625e-08 ;  /* 0x00000001ff2d7431 */ /* 0x000fe200000001ff */
[----:B-1----:R-:W-:-:S07]  /*0160*/  MOV R27, UR4 ;  /* 0x00000004001b7c02 */ /* 0x002fce0008000f00 */
.L_x_0:
[----:B------:R-:W2:Y:S02]  /*0170*/  LDCU.64 UR4, c[0x0][0x8b0] ;  /* 0x00011600ff0477ac */ /* 0x000ea40008000a00 */
[----:B--2---:R-:W-:-:S04]  /*0180*/  UISETP.NE.U32.AND UP0, UPT, UR4, URZ, UPT ;  /* 0x000000ff0400728c */ /* 0x004fc8000bf05070 */
[----:B------:R-:W-:-:S09]  /*0190*/  UISETP.NE.AND.EX UP0, UPT, UR5, URZ, UPT, UP0 ;  /* 0x000000ff0500728c */ /* 0x000fd2000bf05300 */
[----:B------:R-:W-:Y:S05]  /*01a0*/  BRA.U UP0, `(.L_x_2) ;  /* 0x0000000100287547 */ /* 0x000fea000b800000 */
[----:B------:R-:W2:Y:S02]  /*01b0*/  LDCU.64 UR4, c[0x0][0x8a8] ;  /* 0x00011500ff0477ac */ /* 0x000ea40008000a00 */
[----:B--2---:R-:W-:-:S04]  /*01c0*/  UISETP.NE.U32.AND UP0, UPT, UR4, URZ, UPT ;  /* 0x000000ff0400728c */ /* 0x004fc8000bf05070 */
[----:B------:R-:W-:-:S09]  /*01d0*/  UISETP.NE.AND.EX UP0, UPT, UR5, URZ, UPT, UP0 ;  /* 0x000000ff0500728c */ /* 0x000fd2000bf05300 */
[----:B------:R-:W-:Y:S05]  /*01e0*/  BRA.U !UP0, `(.L_x_3) ;  /* 0x0000000108107547 */ /* 0x000fea000b800000 */
[----:B------:R-:W2:Y:S01]  /*01f0*/  LDC.64 R24, c[0x0][0x8a8] ;  /* 0x00022a00ff187b82 */ /* 0x000ea20000000a00 */
[----:B------:R-:W2:Y:S02]  /*0200*/  LDCU.64 UR4, c[0x0][0x358] ;  /* 0x00006b00ff0477ac */ /* 0x000ea40008000a00 */
[----:B--2---:R2:W5:Y:S01]  /*0210*/  LDG.E R24, desc[UR4][R24.64] ;  /* 0x0000000418187981 */ /* 0x004562000c1e1900 */
[----:B------:R-:W-:Y:S05]  /*0220*/  BRA `(.L_x_2) ;  /* 0x0000000000087947 */ /* 0x000fea0003800000 */
.L_x_3:
[----:B------:R-:W2:Y:S02]  /*0230*/  LDCU UR4, c[0x0][0x8a0] ;  /* 0x00011400ff0477ac */ /* 0x000ea40008000800 */
[----:B--2---:R-:W-:Y:S02]  /*0240*/  MOV R24, UR4 ;  /* 0x0000000400187c02 */ /* 0x004fe40008000f00 */
.L_x_2:
[----:B------:R-:W-:Y:S01]  /*0250*/  IMAD.U32 R0, RZ, RZ, UR17 ;  /* 0x00000011ff007e24 */ /* 0x000fe2000f8e00ff */
[----:B------:R-:W-:Y:S04]  /*0260*/  BSSY.RECONVERGENT B0, `(.L_x_4) ;  /* 0x000000c000007945 */ /* 0x000fe80003800200 */
[C---:B------:R-:W-:Y:S02]  /*0270*/  ISETP.NE.OR P1, PT, R0.reuse, 0x1, !P4 ;  /* 0x000000010000780c */ /* 0x040fe40006725670 */
[----:B------:R-:W-:-:S11]  /*0280*/  ISETP.NE.OR P0, PT, R0, 0x3, !P4 ;  /* 0x000000030000780c */ /* 0x000fd60006705670 */
[----:B------:R-:W-:Y:S05]  /*0290*/  @P1 BRA `(.L_x_5) ;  /* 0x0000000000201947 */ /* 0x000fea0003800000 */
[----:B------:R-:W3:Y:S02]  /*02a0*/  LDCU.64 UR4, c[0x0][0x348] ;  /* 0x00006900ff0477ac */ /* 0x000ee40008000a00 */
[----:B---3--:R-:W-:Y:S02]  /*02b0*/  UIADD3 UR6, UP1, UPT, UR4, 0x80, URZ ;  /* 0x0000008004067890 */ /* 0x008fe4000ff3e0ff */
[----:B------:R-:W-:Y:S02]  /*02c0*/  UIADD3 UR4, UP0, UPT, UR4, 0x180, URZ ;  /* 0x0000018004047890 */ /* 0x000fe4000ff1e0ff */
[----:B------:R-:W-:Y:S02]  /*02d0*/  UIADD3.X UR7, UPT, UPT, URZ, UR5, URZ, UP1, !UPT ;  /* 0x00000005ff077290 */ /* 0x000fe40008ffe4ff */
[----:B------:R-:W-:-:S07]  /*02e0*/  UIADD3.X UR5, UPT, UPT, URZ, UR5, URZ, UP0, !UPT ;  /* 0x00000005ff057290 */ /* 0x000fce00087fe4ff */
[----:B------:R3:W-:Y:S02]  /*02f0*/  UTMACCTL.PF [UR6] ;  /* 0x00000000060079b9 */ /* 0x0007e40008040000 */
[----:B------:R3:W-:Y:S02]  /*0300*/  UTMACCTL.PF [UR4] ;  /* 0x00000000040079b9 */ /* 0x0007e40008040000 */
[----:B---3--:R-:W-:Y:S01]  /*0310*/  NOP ;  /* 0x0000000000007918 */ /* 0x008fe20000000000 */
.L_x_5:
[----:B------:R-:W-:Y:S05]  /*0320*/  BSYNC.RECONVERGENT B0 ;  /* 0x0000000000007941 */ /* 0x000fea0003800200 */
.L_x_4:
[----:B------:R-:W-:Y:S04]  /*0330*/  BSSY.RECONVERGENT B0, `(.L_x_6) ;  /* 0x000000a000007945 */ /* 0x000fe80003800200 */
        /* <DEDUP_REMOVED lines=9> */
.L_x_7:
[----:B------:R-:W-:Y:S05]  /*03d0*/  BSYNC.RECONVERGENT B0 ;  /* 0x0000000000007941 */ /* 0x000fea0003800200 */
.L_x_6:
[----:B------:R-:W3:Y:S01]  /*03e0*/  LDCU.64 UR4, c[0x0][0x888] ;  /* 0x00011100ff0477ac */ /* 0x000ee20008000a00 */
[----:B------:R-:W-:Y:S02]  /*03f0*/  UISETP.EQ.U32.AND UP1, UPT, UR8, URZ, UPT ;  /* 0x000000ff0800728c */ /* 0x000fe4000bf22070 */
[----:B------:R-:W-:Y:S02]  /*0400*/  UPLOP3.LUT UP4, UPT, UPT, UPT, UPT, 0x80, 0x8 ;  /* 0x000000000008789c */ /* 0x000fe40003f8f070 */
[----:B---3--:R-:W-:-:S04]  /*0410*/  UISETP.NE.U32.AND UP0, UPT, UR4, URZ, UPT ;  /* 0x000000ff0400728c */ /* 0x008fc8000bf05070 */
[----:B------:R-:W-:-:S04]  /*0420*/  UISETP.NE.AND.EX UP0, UPT, UR5, URZ, UPT, UP0 ;  /* 0x000000ff0500728c */ /* 0x000fc8000bf05300 */
[----:B------:R-:W-:-:S04]  /*0430*/  UISETP.EQ.OR.EX UP2, UPT, UR9, URZ, !UP0, UP1 ;  /* 0x000000ff0900728c */ /* 0x000fc8000c742710 */
[----:B------:R-:W-:-:S06]  /*0440*/  UP2UR UR4, UPR, URZ, 0x4 ;  /* 0x00000004ff047883 */ /* 0x000fcc0008000000 */
[----:B------:R-:W-:Y:S01]  /*0450*/  MOV R48, UR4 ;  /* 0x0000000400307c02 */ /* 0x000fe20008000f00 */
[----:B------:R-:W-:Y:S06]  /*0460*/  BRA.U !UP2, `(.L_x_8) ;  /* 0x000000010a207547 */ /* 0x000fec000b800000 */
[----:B------:R-:W-:Y:S01]  /*0470*/  UISETP.NE.U32.AND UP1, UPT, UR8, URZ, UPT ;  /* 0x000000ff0800728c */ /* 0x000fe2000bf25070 */
[----:B-----5:R-:W-:Y:S01]  /*0480*/  FSETP.NEU.AND P0, PT, R27, RZ, PT ;  /* 0x000000ff1b00720b */ /* 0x020fe20003f0d000 */
[----:B------:R-:W-:Y:S02]  /*0490*/  USEL UR4, URZ, 0xffffffff, UP0 ;  /* 0xffffffffff047887 */ /* 0x000fe40008000000 */
[----:B------:R-:W-:-:S10]  /*04a0*/  UISETP.NE.AND.EX UP1, UPT, UR9, URZ, UPT, UP1 ;  /* 0x000000ff0900728c */ /* 0x000fd4000bf25310 */
[----:B------:R-:W-:Y:S01]  /*04b0*/  VOTEU.ANY UP0, P0 ;  /* 0x0000000000ff7886 */ /* 0x000fe20000000100 */
[----:B------:R-:W-:-:S04]  /*04c0*/  @!UP1 USEL UR4, URZ, 0xffffffff, UP0 ;  /* 0xffffffffff049887 */ /* 0x000fc80008000000 */
[----:B------:R-:W-:-:S04]  /*04d0*/  ULOP3.LUT UR4, UR4, 0x1, URZ, 0xc0, !UPT ;  /* 0x0000000104047892 */ /* 0x000fc8000f8ec0ff */
[----:B------:R-:W-:-:S11]  /*04e0*/  UISETP.NE.U32.AND UP4, UPT, UR4, 0x1, UPT ;  /* 0x000000010400788c */ /* 0x000fd6000bf85070 */
.L_x_8:
[----:B-1----:R-:W1:Y:S01]  /*04f0*/  SHFL.IDX PT, R2, R46, RZ, 0x1f ;  /* 0x00001fff2e027589 */ /* 0x002e6200000e0000 */
[----:B------:R-:W-:-:S04]  /*0500*/  UISETP.NE.AND UP0, UPT, UR17, 0x2, UPT ;  /* 0x000000021100788c */ /* 0x000fc8000bf05270 */
[----:B------:R-:W-:Y:S01]  /*0510*/  USEL UR40, URZ, 0x1, UP0 ;  /* 0x00000001ff287887 */ /* 0x000fe20008000000 */
[----:B-1----:R-:W-:-:S13]  /*0520*/  ISETP.NE.AND P0, PT, R2, RZ, PT ;  /* 0x000000ff0200720c */ /* 0x002fda0003f05270 */
[----:B------:R-:W-:Y:S05]  /*0530*/  @P0 BRA `(.L_x_9) ;  /* 0x0000000000580947 */ /* 0x000fea0003800000 */
[----:B------:R-:W1:Y:S01]  /*0540*/  S2UR UR4, SR_CgaCtaId ;  /* 0x00000000000479c3 */ /* 0x000e620000008800 */
[----:B------:R-:W-:Y:S01]  /*0550*/  UMOV UR5, 0x400 ;  /* 0x0000040000057882 */ /* 0x000fe20000000000 */
[----:B------:R-:W-:Y:S01]  /*0560*/  UMOV UR8, 0x1 ;  /* 0x0000000100087882 */ /* 0x000fe20000000000 */
[----:B------:R-:W-:Y:S01]  /*0570*/  UMOV UR6, 0x5 ;  /* 0x0000000500067882 */ /* 0x000fe20000000000 */
[----:B------:R-:W-:-:S04]  /*0580*/  UIADD3 UR8, UPT, UPT, -UR8, 0x100000, URZ ;  /* 0x0010000008087890 */ /* 0x000fc8000fffe1ff */
[----:B------:R-:W-:Y:S02]  /*0590*/  USHF.L.U32 UR9, UR8, 0xb, URZ ;  /* 0x0000000b08097899 */ /* 0x000fe400080006ff */
[----:B------:R-:W-:Y:S02]  /*05a0*/  USHF.L.U32 UR8, UR8, 0x1, URZ ;  /* 0x0000000108087899 */ /* 0x000fe400080006ff */
[----:B------:R-:W-:-:S04]  /*05b0*/  UIADD3 UR6, UPT, UPT, -UR6, 0x100000, URZ ;  /* 0x0010000006067890 */ /* 0x000fc8000fffe1ff */
[----:B------:R-:W-:Y:S02]  /*05c0*/  USHF.L.U32 UR7, UR6, 0xb, URZ ;  /* 0x0000000b06077899 */ /* 0x000fe400080006ff */
[----:B------:R-:W-:Y:S01]  /*05d0*/  USHF.L.U32 UR6, UR6, 0x1, URZ ;  /* 0x0000000106067899 */ /* 0x000fe200080006ff */
[----:B------:R-:W-:Y:S01]  /*05e0*/  ELECT P0, URZ, PT ;  /* 0x0000000000ff782f */ /* 0x000fe20003800000 */
[----:B-1----:R-:W-:Y:S01]  /*05f0*/  ULEA UR4, UR4, UR5, 0x18 ;  /* 0x0000000504047291 */ /* 0x002fe2000f8ec0ff */
[----:B------:R-:W1:Y:S11]  /*0600*/  FENCE.VIEW.ASYNC.S ;  /* 0x00000000000073c6 */ /* 0x000e760000000000 */
[----:B-1----:R1:W3:Y:S01]  /*0610*/  SYNCS.EXCH.64 URZ, [UR4], UR8 ;  /* 0x0000000804ff75b2 */ /* 0x0022e20008000100 */
[----:B------:R1:W4:Y:S01]  /*0620*/  SYNCS.EXCH.64 URZ, [UR4+0x20], UR6 ;  /* 0x0000200604ff75b2 */ /* 0x0003220008000100 */
[----:B------:R1:W1:Y:S01]  /*0630*/  SYNCS.EXCH.64 URZ, [UR4+0x8], UR8 ;  /* 0x0000080804ff75b2 */ /* 0x0002620008000100 */
[----:B------:R1:W1:Y:S01]  /*0640*/  SYNCS.EXCH.64 URZ, [UR4+0x28], UR6 ;  /* 0x0000280604ff75b2 */ /* 0x0002620008000100 */
[----:B------:R1:W1:Y:S01]  /*0650*/  SYNCS.EXCH.64 URZ, [UR4+0x10], UR8 ;  /* 0x0000100804ff75b2 */ /* 0x0002620008000100 */
[----:B------:R1:W1:Y:S01]  /*0660*/  SYNCS.EXCH.64 URZ, [UR4+0x30], UR6 ;  /* 0x0000300604ff75b2 */ /* 0x0002620008000100 */
[----:B------:R1:W1:Y:S01]  /*0670*/  SYNCS.EXCH.64 URZ, [UR4+0x18], UR8 ;  /* 0x0000180804ff75b2 */ /* 0x0002620008000100 */
[----:B------:R1:W1:Y:S01]  /*0680*/  SYNCS.EXCH.64 URZ, [UR4+0x38], UR6 ;  /* 0x0000380604ff75b2 */ /* 0x0002620008000100 */
[----:B------:R-:W-:Y:S01]  /*0690*/  NOP ;  /* 0x0000000000007918 */ /* 0x000fe20000000000 */
.L_x_9:
[----:B------:R-:W2:Y:S01]  /*06a0*/  SHFL.IDX PT, R2, R46, RZ, 0x1f ;  /* 0x00001fff2e027589 */ /* 0x000ea200000e0000 */
[----:B------:R-:W-:Y:S01]  /*06b0*/  NOP ;  /* 0x0000000000007918 */ /* 0x000fe20000000000 */
[----:B--2---:R-:W-:-:S13]  /*06c0*/  ISETP.NE.AND P0, PT, R2, 0x1, PT ;  /* 0x000000010200780c */ /* 0x004fda0003f05270 */
[----:B------:R-:W-:Y:S05]  /*06d0*/  @P0 BRA `(.L_x_10) ;  /* 0x0000000000580947 */ /* 0x000fea0003800000 */
[----:B-1----:R-:W1:Y:S01]  /*06e0*/  S2UR UR4, SR_CgaCtaId ;  /* 0x00000000000479c3 */ /* 0x002e620000008800 */
        /* <DEDUP_REMOVED lines=12> */
[----:B-1----:R2:W1:Y:S01]  /*07b0*/  SYNCS.EXCH.64 URZ, [UR4+0x40], UR8 ;  /* 0x0000400804ff75b2 */ /* 0x0024620008000100 */
[----:B------:R2:W1:Y:S01]  /*07c0*/  SYNCS.EXCH.64 URZ, [UR4+0x60], UR6 ;  /* 0x0000600604ff75b2 */ /* 0x0004620008000100 */
[----:B------:R2:W1:Y:S01]  /*07d0*/  SYNCS.EXCH.64 URZ, [UR4+0x48], UR8 ;  /* 0x0000480804ff75b2 */ /* 0x0004620008000100 */
[----:B------:R2:W1:Y:S01]  /*07e0*/  SYNCS.EXCH.64 URZ, [UR4+0x68], UR6 ;  /* 0x0000680604ff75b2 */ /* 0x0004620008000100 */
[----:B------:R2:W1:Y:S01]  /*07f0*/  SYNCS.EXCH.64 URZ, [UR4+0x50], UR8 ;  /* 0x0000500804ff75b2 */ /* 0x0004620008000100 */
[----:B------:R2:W1:Y:S01]  /*0800*/  SYNCS.EXCH.64 URZ, [UR4+0x70], UR6 ;  /* 0x0000700604ff75b2 */ /* 0x0004620008000100 */
[----:B------:R2:W1:Y:S01]  /*0810*/  SYNCS.EXCH.64 URZ, [UR4+0x58], UR8 ;  /* 0x0000580804ff75b2 */ /* 0x0004620008000100 */
[----:B------:R2:W1:Y:S02]  /*0820*/  SYNCS.EXCH.64 URZ, [UR4+0x78], UR6 ;  /* 0x0000780604ff75b2 */ /* 0x0004640008000100 */
[----:B--2---:R-:W-:Y:S01]  /*0830*/  NOP ;  /* 0x0000000000007918 */ /* 0x004fe20000000000 */
.L_x_10:
[----:B------:R-:W2:Y:S01]  /*0840*/  SHFL.IDX PT, R2, R46, RZ, 0x1f ;  /* 0x00001fff2e027589 */ /* 0x000ea200000e0000 */
[----:B------:R-:W-:Y:S01]  /*0850*/  NOP ;  /* 0x0000000000007918 */ /* 0x000fe20000000000 */
[----:B--2---:R-:W-:-:S13]  /*0860*/  ISETP.NE.AND P0, PT, R2, 0x3, PT ;  /* 0x000000030200780c */ /* 0x004fda0003f05270 */
[----:B------:R-:W-:Y:S05]  /*0870*/  @P0 BRA `(.L_x_11) ;  /* 0x0000000000300947 */ /* 0x000fea0003800000 */
[----:B-1----:R-:W1:Y:S01]  /*0880*/  S2UR UR4, SR_CgaCtaId ;  /* 0x00000000000479c3 */ /* 0x002e620000008800 */
[----:B------:R-:W-:Y:S01]  /*0890*/  UMOV UR6, 0x400 ;  /* 0x0000040000067882 */ /* 0x000fe20000000000 */
[----:B------:R-:W-:Y:S01]  /*08a0*/  UMOV UR5, 0x20 ;  /* 0x0000002000057882 */ /* 0x000fe20000000000 */
[----:B------:R-:W-:Y:S01]  /*08b0*/  ELECT P0, URZ, PT ;  /* 0x0000000000ff782f */ /* 0x000fe20003800000 */
[----:B-1----:R-:W-:Y:S02]  /*08c0*/  ULEA UR6, UR4, UR6, 0x18 ;  /* 0x0000000604067291 */ /* 0x002fe4000f8ec0ff */
[----:B------:R-:W-:-:S04]  /*08d0*/  UIADD3 UR4, UPT, UPT, -UR5, 0x100000, URZ ;  /* 0x0010000005047890 */ /* 0x000fc8000fffe1ff */
[----:B------:R-:W-:Y:S02]  /*08e0*/  USHF.L.U32 UR5, UR4, 0xb, URZ ;  /* 0x0000000b04057899 */ /* 0x000fe400080006ff */
[----:B------:R-:W-:Y:S01]  /*08f0*/  USHF.L.U32 UR4, UR4, 0x1, URZ ;  /* 0x0000000104047899 */ /* 0x000fe200080006ff */
[----:B------:R-:W1:Y:S11]  /*0900*/  FENCE.VIEW.ASYNC.S ;  /* 0x00000000000073c6 */ /* 0x000e760000000000 */
[----:B-1----:R2:W1:Y:S01]  /*0910*/  SYNCS.EXCH.64 URZ, [UR6+0x80], UR4 ;  /* 0x0000800406ff75b2 */ /* 0x0024620008000100 */
[----:B------:R2:W1:Y:S02]  /*0920*/  SYNCS.EXCH.64 URZ, [UR6+0x88], UR4 ;  /* 0x0000880406ff75b2 */ /* 0x0004640008000100 */
[----:B--2---:R-:W-:Y:S01]  /*0930*/  NOP ;  /* 0x0000000000007918 */ /* 0x004fe20000000000 */
.L_x_11:
[----:B------:R-:W2:Y:S01]  /*0940*/  SHFL.IDX PT, R2, R46, RZ, 0x1f ;  /* 0x00001fff2e027589 */ /* 0x000ea200000e0000 */
[----:B------:R-:W-:Y:S01]  /*0950*/  NOP ;  /* 0x0000000000007918 */ /* 0x000fe20000000000 */
[----:B--2---:R-:W-:-:S13]  /*0960*/  ISETP.NE.AND P0, PT, R2, 0x4, PT ;  /* 0x000000040200780c */ /* 0x004fda0003f05270 */
[----:B------:R-:W-:Y:S05]  /*0970*/  @P0 BRA `(.L_x_12) ;  /* 0x00000000004c0947 */ /* 0x000fea0003800000 */
[----:B-1----:R-:W1:Y:S01]  /*0980*/  S2UR UR6, SR_CgaCtaId ;  /* 0x00000000000679c3 */ /* 0x002e620000008800 */
[----:B------:R-:W-:Y:S01]  /*0990*/  UMOV UR4, 0x720 ;  /* 0x0000072000047882 */ /* 0x000fe20000000000 */
[----:B------:R-:W-:Y:S01]  /*09a0*/  UMOV UR5, 0x400 ;  /* 0x0000040000057882 */ /* 0x000fe20000000000 */
[----:B------:R-:W-:Y:S01]  /*09b0*/  USEL UR4, UR4, 0x620, UP4 ;  /* 0x0000062004047887 */ /* 0x000fe2000a000000 */
[----:B------:R-:W-:Y:S01]  /*09c0*/  UMOV UR8, 0x1 ;  /* 0x0000000100087882 */ /* 0x000fe20000000000 */
[----:B------:R-:W-:Y:S01]  /*09d0*/  ELECT P0, URZ, PT ;  /* 0x0000000000ff782f */ /* 0x000fe20003800000 */
[----:B------:R-:W-:-:S04]  /*09e0*/  UIADD3 UR8, UPT, UPT, -UR8, 0x100000, URZ ;  /* 0x0010000008087890 */ /* 0x000fc8000fffe1ff */
[----:B------:R-:W-:Y:S02]  /*09f0*/  USHF.L.U32 UR9, UR8, 0xb, URZ ;  /* 0x0000000b08097899 */ /* 0x000fe400080006ff */
[----:B------:R-:W-:Y:S02]  /*0a00*/  USHF.L.U32 UR8, UR8, 0x1, URZ ;  /* 0x0000000108087899 */ /* 0x000fe400080006ff */
[----:B-1----:R-:W-:Y:S02]  /*0a10*/  ULEA UR6, UR6, UR5, 0x18 ;  /* 0x0000000506067291 */ /* 0x002fe4000f8ec0ff */
[----:B------:R-:W-:-:S04]  /*0a20*/  UIADD3 UR4, UPT, UPT, -UR4, 0x100000, URZ ;  /* 0x0010000004047890 */ /* 0x000fc8000fffe1ff */
[----:B------:R-:W-:Y:S02]  /*0a30*/  USHF.L.U32 UR5, UR4, 0xb, URZ ;  /* 0x0000000b04057899 */ /* 0x000fe400080006ff */
[----:B------:R-:W-:Y:S01]  /*0a40*/  USHF.L.U32 UR4, UR4, 0x1, URZ ;  /* 0x0000000104047899 */ /* 0x000fe200080006ff */
[----:B------:R-:W1:Y:S03]  /*0a50*/  FENCE.VIEW.ASYNC.S ;  /* 0x00000000000073c6 */ /* 0x000e660000000000 */
[----:B-1----:R2:W1:Y:S08]  /*0a60*/  SYNCS.EXCH.64 URZ, [UR6+0x90], UR8 ;  /* 0x0000900806ff75b2 */ /* 0x0024700008000100 */
[----:B------:R2:W1:Y:S01]  /*0a70*/  SYNCS.EXCH.64 URZ, [UR6+0xa0], UR4 ;  /* 0x0000a00406ff75b2 */ /* 0x0004620008000100 */
[----:B------:R2:W1:Y:S01]  /*0a80*/  SYNCS.EXCH.64 URZ, [UR6+0x98], UR8 ;  /* 0x0000980806ff75b2 */ /* 0x0004620008000100 */
[----:B------:R2:W1:Y:S02]  /*0a90*/  SYNCS.EXCH.64 URZ, [UR6+0xa8], UR4 ;  /* 0x0000a80406ff75b2 */ /* 0x0004640008000100 */
[----:B--2---:R-:W-:Y:S01]  /*0aa0*/  NOP ;  /* 0x0000000000007918 */ /* 0x004fe20000000000 */
.L_x_12:
        /* <DEDUP_REMOVED lines=26> */
.L_x_13:
[----:B------:R-:W2:Y:S01]  /*0c50*/  SHFL.IDX PT, R2, R46, RZ, 0x1f ;  /* 0x00001fff2e027589 */ /* 0x000ea200000e0000 */
[----:B------:R-:W1:Y:S01]  /*0c60*/  S2UR UR52, SR_CgaCtaId ;  /* 0x00000000003479c3 */ /* 0x000e620000008800 */
[----:B------:R-:W-:Y:S01]  /*0c70*/  NOP ;  /* 0x0000000000007918 */ /* 0x000fe20000000000 */
[----:B--2---:R-:W-:-:S13]  /*0c80*/  ISETP.NE.AND P0, PT, R2, 0x3, PT ;  /* 0x000000030200780c */ /* 0x004fda0003f05270 */
[----:B-1----:R-:W-:Y:S05]  /*0c90*/  @P0 BRA `(.L_x_14) ;  /* 0x0000000000340947 */ /* 0x002fea0003800000 */
[----:B------:R-:W-:Y:S01]  /*0ca0*/  UMOV UR4, 0x400 ;  /* 0x0000040000047882 */ /* 0x000fe20000000000 */
[----:B------:R-:W-:Y:S01]  /*0cb0*/  UMOV UR6, 0x20 ;  /* 0x0000002000067882 */ /* 0x000fe20000000000 */
[----:B------:R-:W-:Y:S02]  /*0cc0*/  ULEA UR4, UR52, UR4, 0x18 ;  /* 0x0000000434047291 */ /* 0x000fe4000f8ec0ff */
[----:B------:R-:W-:-:S04]  /*0cd0*/  UIADD3 UR6, UPT, UPT, -UR6, 0x100000, URZ ;  /* 0x0010000006067890 */ /* 0x000fc8000fffe1ff */
[----:B------:R-:W-:Y:S02]  /*0ce0*/  USHF.L.U32 UR7, UR6, 0xb, URZ ;  /* 0x0000000b06077899 */ /* 0x000fe400080006ff */
[----:B------:R-:W-:Y:S01]  /*0cf0*/  USHF.L.U32 UR6, UR6, 0x1, URZ ;  /* 0x0000000106067899 */ /* 0x000fe200080006ff */
[----:B------:R-:W-:Y:S01]  /*0d00*/  ELECT P0, URZ, PT ;  /* 0x0000000000ff782f */ /* 0x000fe20003800000 */
[----:B------:R-:W1:Y:S10]  /*0d10*/  FENCE.VIEW.ASYNC.S ;  /* 0x00000000000073c6 */ /* 0x000e740000000000 */
[----:B-1----:R1:W2:Y:S01]  /*0d20*/  SYNCS.EXCH.64 URZ, [UR4+0xf0], UR6 ;  /* 0x0000f00604ff75b2 */ /* 0x0022a20008000100 */
[----:B------:R1:W1:Y:S01]  /*0d30*/  SYNCS.EXCH.64 URZ, [UR4+0x100], UR6 ;  /* 0x0001000604ff75b2 */ /* 0x0002620008000100 */
[----:B------:R1:W1:Y:S01]  /*0d40*/  SYNCS.EXCH.64 URZ, [UR4+0xf8], UR6 ;  /* 0x0000f80604ff75b2 */ /* 0x0002620008000100 */
[----:B------:R1:W1:Y:S01]  /*0d50*/  SYNCS.EXCH.64 URZ, [UR4+0x108], UR6 ;  /* 0x0001080604ff75b2 */ /* 0x0002620008000100 */
[----:B------:R-:W-:Y:S01]  /*0d60*/  NOP ;  /* 0x0000000000007918 */ /* 0x000fe20000000000 */
.L_x_14:
[----:B-1----:R-:W1:Y:S01]  /*0d70*/  LDCU UR4, c[0x0][0x36c] ;  /* 0x00006d80ff0477ac */ /* 0x002e620008000800 */
[----:B------:R-:W-:Y:S01]  /*0d80*/  ISETP.NE.OR P4, PT, R0, 0x2, !P4 ;  /* 0x000000020000780c */ /* 0x000fe20006785670 */
[----:B------:R-:W-:Y:S01]  /*0d90*/  NOP ;  /* 0x0000000000007918 */ /* 0x000fe20000000000 */
[----:B------:R-:W-:Y:S01]  /*0da0*/  LOP3.LUT R0, R56, 0x1f, RZ, 0xc0, !PT ;  /* 0x0000001f38007812 */ /* 0x000fe200078ec0ff */
[----:B------:R-:W-:Y:S02]  /*0db0*/  UISETP.NE.AND UP5, UPT, UR17, URZ, UPT ;  /* 0x000000ff1100728c */ /* 0x000fe4000bfa5270 */
[----:B-1----:R-:W-:-:S09]  /*0dc0*/  UISETP.EQ.U32.AND UP6, UPT, UR4, 0x1, UPT ;  /* 0x000000010400788c */ /* 0x002fd2000bfc2070 */
[----:B------:R-:W-:Y:S05]  /*0dd0*/  BRA.U !UP6, `(.L_x_15) ;  /* 0x000000010e087547 */ /* 0x000fea000b800000 */
[----:B--234-:R-:W-:Y:S01]  /*0de0*/  UCGABAR_ARV ;  /* 0x00000000000079c7 */ /* 0x01cfe20008000000 */
[----:B------:R-:W-:Y:S05]  /*0df0*/  BRA `(.L_x_16) ;  /* 0x0000000000047947 */ /* 0x000fea0003800000 */
.L_x_15:
[----:B--234-:R-:W-:Y:S01]  /*0e00*/  NOP ;  /* 0x0000000000007918 */ /* 0x01cfe20000000000 */
.L_x_16:
[----:B------:R-:W1:Y:S01]  /*0e10*/  S2UR UR20, SR_CTAID.Y ;  /* 0x00000000001479c3 */ /* 0x000e620000002600 */
[----:B------:R-:W-:-:S05]  /*0e20*/  CS2R.32 R47, SR_CgaSize ;  /* 0x00000000002f7805 */ /* 0x000fca0000008a00 */
[----:B------:R-:W-:-:S05]  /*0e30*/  IMAD R47, R47, -0xa0, RZ ;  /* 0xffffff602f2f7824 */ /* 0x000fca00078e02ff */
[----:B------:R-:W-:-:S14]  /*0e40*/  R2UR UR4, R47 ;  /* 0x000000002f0472ca */ /* 0x000fdc00000e0000 */
[----:B------:R-:W2:Y:S01]  /*0e50*/  LDCU UR4, c[0x0][UR4+0x2b4] ;  /* 0x00005680040477ac */ /* 0x000ea20008000800 */
[----:B------:R-:W-:-:S05]  /*0e60*/  CS2R.32 R47, SR_CgaSize ;  /* 0x00000000002f7805 */ /* 0x000fca0000008a00 */
[----:B------:R-:W-:-:S05]  /*0e70*/  IMAD R47, R47, -0xa0, RZ ;  /* 0xffffff602f2f7824 */ /* 0x000fca00078e02ff */
[----:B------:R-:W-:-:S14]  /*0e80*/  R2UR UR5, R47 ;  /* 0x000000002f0572ca */ /* 0x000fdc00000e0000 */
[----:B------:R-:W3:Y:S01]  /*0e90*/  LDCU UR5, c[0x0][UR5+0x2b0] ;  /* 0x00005600050577ac */ /* 0x000ee20008000800 */
[----:B------:R-:W4:Y:S01]  /*0ea0*/  S2UR UR16, SR_CTAID.X ;  /* 0x00000000001079c3 */ /* 0x000f220000002500 */
[----:B------:R-:W-:-:S05]  /*0eb0*/  CS2R.32 R47, SR_CgaSize ;  /* 0x00000000002f7805 */ /* 0x000fca0000008a00 */
[----:B------:R-:W-:-:S05]  /*0ec0*/  IMAD R47, R47, -0xa0, RZ ;  /* 0xffffff602f2f7824 */ /* 0x000fca00078e02ff */
[----:B------:R-:W-:-:S14]  /*0ed0*/  R2UR UR7, R47 ;  /* 0x000000002f0772ca */ /* 0x000fdc00000e0000 */
[----:B------:R-:W3:Y:S01]  /*0ee0*/  LDCU UR7, c[0x0][UR7+0x2a4] ;  /* 0x00005480070777ac */ /* 0x000ee20008000800 */
[----:B------:R-:W-:-:S05]  /*0ef0*/  CS2R.32 R47, SR_CgaSize ;  /* 0x00000000002f7805 */ /* 0x000fca0000008a00 */
[----:B------:R-:W-:-:S05]  /*0f00*/  IMAD R47, R47, -0xa0, RZ ;  /* 0xffffff602f2f7824 */ /* 0x000fca00078e02ff */
[----:B------:R-:W-:-:S14]  /*0f10*/  R2UR UR63, R47 ;  /* 0x000000002f3f72ca */ /* 0x000fdc00000e0000 */
[----:B------:R-:W3:Y:S01]  /*0f20*/  LDCU UR63, c[0x0][UR63+0x2a0] ;  /* 0x000054003f3f77ac */ /* 0x000ee20008000800 */
[----:B------:R-:W-:Y:S02]  /*0f30*/  ULOP3.LUT UR55, UR52, 0x3, URZ, 0xc0, !UPT ;  /* 0x0000000334377892 */ /* 0x000fe4000f8ec0ff */
[----:B------:R-:W-:Y:S02]  /*0f40*/  USHF.R.U32.HI UR27, URZ, 0x2, UR52 ;  /* 0x00000002ff1b7899 */ /* 0x000fe40008011634 */
[----:B------:R-:W-:Y:S02]  /*0f50*/  UISETP.GT.U32.AND UP1, UPT, UR55, 0xffff, UPT ;  /* 0x0000ffff3700788c */ /* 0x000fe4000bf24070 */
[----:B------:R-:W-:Y:S01]  /*0f60*/  USHF.L.U32 UR38, UR52, 0x9, URZ ;  /* 0x0000000934267899 */ /* 0x000fe200080006ff */
[----:B-1----:R-:W-:Y:S01]  /*0f70*/  I2FP.F32.U32 R2, UR20 ;  /* 0x0000001400027c45 */ /* 0x002fe20008201000 */
[----:B------:R-:W1:Y:S04]  /*0f80*/  LDCU UR21, c[0x0][0xb24] ;  /* 0x00016480ff1577ac */ /* 0x000e680008000800 */
[----:B--2---:R-:W-:Y:S01]  /*0f90*/  FMUL R2, R2, UR4 ;  /* 0x0000000402027c20 */ /* 0x004fe20008400000 */
[----:B------:R-:W-:Y:S01]  /*0fa0*/  ULOP3.LUT UR4, UR52, 0x4, URZ, 0xc0, !UPT ;  /* 0x0000000434047892 */ /* 0x000fe2000f8ec0ff */
[----:B----4-:R-:W-:Y:S01]  /*0fb0*/  I2FP.F32.U32 R3, UR16 ;  /* 0x0000001000037c45 */ /* 0x010fe20008201000 */
[----:B------:R-:W2:Y:S03]  /*0fc0*/  LDCU UR42, c[0x0][0xb24] ;  /* 0x00016480ff2a77ac */ /* 0x000ea60008000800 */
[----:B------:R-:W4:Y:S01]  /*0fd0*/  F2I.U32.TRUNC.NTZ R2, R2 ;  /* 0x0000000200027305 */ /* 0x000f22000020f000 */
[----:B---3--:R-:W-:Y:S01]  /*0fe0*/  FMUL R3, R3, UR5 ;  /* 0x0000000503037c20 */ /* 0x008fe20008400000 */
[----:B------:R-:W-:Y:S01]  /*0ff0*/  UISETP.GT.U32.AND UP0, UPT, UR4, 0xffff, UPT ;  /* 0x0000ffff0400788c */ /* 0x000fe2000bf04070 */
[----:B------:R-:W3:Y:S05]  /*1000*/  LDCU UR28, c[0x0][0xb30] ;  /* 0x00016600ff1c77ac */ /* 0x000eea0008000800 */
[----:B------:R-:W1:Y:S01]  /*1010*/  F2I.U32.TRUNC.NTZ R3, R3 ;  /* 0x0000000300037305 */ /* 0x000e62000020f000 */
[----:B------:R-:W-:-:S02]  /*1020*/  USEL UR30, UR4, 0xffff, !UP0 ;  /* 0x0000ffff041e7887 */ /* 0x000fc4000c000000 */
[----:B------:R-:W-:Y:S01]  /*1030*/  USHF.L.U32 UR37, UR52, 0xb, URZ ;  /* 0x0000000b34257899 */ /* 0x000fe200080006ff */
[----:B------:R-:W-:Y:S01]  /*1040*/  UMOV UR32, 0x11 ;  /* 0x0000001100207882 */ /* 0x000fe20000000000 */
[----:B------:R-:W-:Y:S01]  /*1050*/  USEL UR31, UR55, 0xffff, !UP1 ;  /* 0x0000ffff371f7887 */ /* 0x000fe2000c800000 */
[----:B----4-:R-:W-:Y:S02]  /*1060*/  R2UR UR6, R2 ;  /* 0x00000000020672ca */ /* 0x010fe400000e0000 */
[----:B------:R-:W-:Y:S02]  /*1070*/  PRMT R2, RZ, 0x7610, R2 ;  /* 0x00007610ff027816 */ /* 0x000fe40000000002 */
[----:B-1----:R-:W-:-:S09]  /*1080*/  R2UR UR5, R3 ;  /* 0x00000000030572ca */ /* 0x002fd200000e0000 */
[----:B------:R-:W-:-:S04]  /*1090*/  UIADD3 UR4, UPT, UPT, -UR6, URZ, URZ ;  /* 0x000000ff06047290 */ /* 0x000fc8000fffe1ff */
[----:B------:R-:W-:Y:S02]  /*10a0*/  UIMAD UR4, UR7, UR4, UR20 ;  /* 0x00000004070472a4 */ /* 0x000fe4000f8e0214 */
[----:B------:R-:W-:-:S04]  /*10b0*/  UIADD3 UR5, UPT, UPT, -UR5, URZ, URZ ;  /* 0x000000ff05057290 */ /* 0x000fc8000fffe1ff */
[----:B------:R-:W-:Y:S01]  /*10c0*/  IMAD.U32 R47, RZ, RZ, UR4 ;  /* 0x00000004ff2f7e24 */ /* 0x000fe2000f8e00ff */
[----:B------:R-:W-:Y:S01]  /*10d0*/  UIMAD UR63, UR63, UR5, UR16 ;  /* 0x000000053f3f72a4 */ /* 0x000fe2000f8e0210 */
[----:B--23--:R-:W-:Y:S11]  /*10e0*/  BRA.U UP5, `(.L_x_17) ;  /* 0x0000000105707547 */ /* 0x00cff6000b800000 */
[----:B------:R-:W-:Y:S01]  /*10f0*/  R2UR UR4, R47 ;  /* 0x000000002f0472ca */ /* 0x000fe200000e0000 */
[----:B------:R-:W-:-:S12]  /*1100*/  UISETP.NE.AND UP1, UPT, UR63, 0x2, UPT ;  /* 0x000000023f00788c */ /* 0x000fd8000bf25270 */
[----:B------:R-:W-:Y:S02]  /*1110*/  UISETP.NE.AND UP2, UPT, UR4, URZ, UPT ;  /* 0x000000ff0400728c */ /* 0x000fe4000bf45270 */
[----:B------:R-:W-:Y:S02]  /*1120*/  UISETP.NE.AND UP3, UPT, UR4, 0x1, UPT ;  /* 0x000000010400788c */ /* 0x000fe4000bf65270 */
[----:B------:R-:W-:Y:S02]  /*1130*/  UISETP.NE.AND UP0, UPT, UR63, URZ, UP2 ;  /* 0x000000ff3f00728c */ /* 0x000fe40009705270 */
[----:B------:R-:W-:Y:S02]  /*1140*/  USEL UR4, URZ, 0x10, UP3 ;  /* 0x00000010ff047887 */ /* 0x000fe40009800000 */
[----:B------:R-:W-:Y:S02]  /*1150*/  USEL UR11, URZ, 0x1, UP0 ;  /* 0x00000001ff0b7887 */ /* 0x000fe40008000000 */
[----:B------:R-:W-:-:S02]  /*1160*/  UISETP.NE.AND UP0, UPT, UR63, URZ, UPT ;  /* 0x000000ff3f00728c */ /* 0x000fc4000bf05270 */
[----:B------:R-:W-:Y:S02]  /*1170*/  USEL UR5, URZ, 0x2, UP2 ;  /* 0x00000002ff057887 */ /* 0x000fe40009000000 */
[----:B------:R-:W-:Y:S02]  /*1180*/  USEL UR9, UR4, 0x10, UP0 ;  /* 0x0000001004097887 */ /* 0x000fe40008000000 */
[----:B------:R-:W-:Y:S02]  /*1190*/  UISETP.NE.AND UP0, UPT, UR63, 0x1, UPT ;  /* 0x000000013f00788c */ /* 0x000fe4000bf05270 */
[----:B------:R-:W-:Y:S02]  /*11a0*/  USEL UR4, URZ, 0x20, UP3 ;  /* 0x00000020ff047887 */ /* 0x000fe40009800000 */
[----:B------:R-:W-:Y:S02]  /*11b0*/  USEL UR6, URZ, 0x4, UP2 ;  /* 0x00000004ff067887 */ /* 0x000fe40009000000 */
[----:B------:R-:W-:-:S02]  /*11c0*/  USEL UR7, UR5, 0x2, UP0 ;  /* 0x0000000205077887 */ /* 0x000fc40008000000 */
[----:B------:R-:W-:Y:S02]  /*11d0*/  USEL UR10, UR4, 0x20, UP0 ;  /* 0x00000020040a7887 */ /* 0x000fe40008000000 */
[----:B------:R-:W-:Y:S02]  /*11e0*/  USEL UR5, URZ, 0x40, UP3 ;  /* 0x00000040ff057887 */ /* 0x000fe40009800000 */
[----:B------:R-:W-:Y:S02]  /*11f0*/  USEL UR8, UR6, 0x4, UP1 ;  /* 0x0000000406087887 */ /* 0x000fe40008800000 */
[----:B------:R-:W-:Y:S02]  /*1200*/  USEL UR4, URZ, 0x8, UP2 ;  /* 0x00000008ff047887 */ /* 0x000fe40009000000 */
[----:B------:R-:W-:Y:S02]  /*1210*/  UISETP.NE.AND UP0, UPT, UR63, 0x3, UPT ;  /* 0x000000033f00788c */ /* 0x000fe4000bf05270 */
[----:B------:R-:W-:-:S02]  /*1220*/  UIADD3 UR6, UPT, UPT, UR7, UR9, UR11 ;  /* 0x0000000907067290 */ /* 0x000fc4000fffe00b */
[----:B------:R-:W-:Y:S02]  /*1230*/  USEL UR7, UR5, 0x40, UP1 ;  /* 0x0000004005077887 */ /* 0x000fe40008800000 */
[----:B------:R-:W-:Y:S02]  /*1240*/  USEL UR12, URZ, 0x80, UP3 ;  /* 0x00000080ff0c7887 */ /* 0x000fe40009800000 */
[----:B------:R-:W-:Y:S02]  /*1250*/  USEL UR4, UR4, 0x8, UP0 ;  /* 0x0000000804047887 */ /* 0x000fe40008000000 */
[----:B------:R-:W-:Y:S02]  /*1260*/  UIADD3 UR5, UPT, UPT, UR8, UR10, UR6 ;  /* 0x0000000a08057290 */ /* 0x000fe4000fffe006 */
[----:B------:R-:W-:Y:S02]  /*1270*/  USEL UR6, UR12, 0x80, UP0 ;  /* 0x000000800c067887 */ /* 0x000fe40008000000 */
[----:B------:R-:W-:-:S04]  /*1280*/  UIADD3 UR4, UPT, UPT, UR4, UR7, UR5 ;  /* 0x0000000704047290 */ /* 0x000fc8000fffe005 */
[----:B------:R-:W-:-:S06]  /*1290*/  UIADD3 UR4, UPT, UPT, UR4, UR6, URZ ;  /* 0x0000000604047290 */ /* 0x000fcc000fffe0ff */
[----:B------:R-:W-:-:S07]  /*12a0*/  MOV R2, UR4 ;  /* 0x0000000400027c02 */ /* 0x000fce0008000f00 */
.L_x_17:
[----:B------:R-:W1:Y:S01]  /*12b0*/  S2UR UR36, SR_CTAID.Z ;  /* 0x00000000002479c3 */ /* 0x000e620000002700 */
[----:B------:R-:W-:Y:S01]  /*12c0*/  UISETP.GE.AND UP0, UPT, UR21, 0x1, UPT ;  /* 0x000000011500788c */ /* 0x000fe2000bf06270 */
[----:B------:R-:W-:-:S08]  /*12d0*/  UMOV UR29, 0xf ;  /* 0x0000000f001d7882 */ /* 0x000fd00000000000 */
[----:B------:R-:W-:Y:S05]  /*12e0*/  BRA.U !UP0, `(.L_x_18) ;  /* 0x0000000108d47547 */ /* 0x000fea000b800000 */
[----:B------:R-:W2:Y:S01]  /*12f0*/  LDCU.128 UR12, c[0x0][0xb10] ;  /* 0x00016200ff0c77ac */ /* 0x000ea20008000c00 */
[----:B------:R-:W3:Y:S01]  /*1300*/  LDCU UR6, c[0x0][0x370] ;  /* 0x00006e00ff0677ac */ /* 0x000ee20008000800 */
[----:B------:R-:W4:Y:S01]  /*1310*/  LDCU UR5, c[0x0][0x374] ;  /* 0x00006e80ff0577ac */ /* 0x000f220008000800 */
[----:B------:R-:W1:Y:S01]  /*1320*/  LDCU UR26, c[0x0][0xb0c] ;  /* 0x00016180ff1a77ac */ /* 0x000e620008000800 */
[----:B------:R-:W1:Y:S01]  /*1330*/  LDCU UR4, c[0x0][0xb20] ;  /* 0x00016400ff0477ac */ /* 0x000e620008000800 */
[----:B------:R-:W1:Y:S01]  /*1340*/  LDCU.64 UR8, c[0x0][0xb28] ;  /* 0x00016500ff0877ac */ /* 0x000e620008000a00 */
[----:B--2---:R-:W-:Y:S02]  /*1350*/  UISETP.NE.AND UP0, UPT, UR14, 0x1, UPT ;  /* 0x000000010e00788c */ /* 0x004fe4000bf05270 */
[----:B----4-:R-:W-:Y:S02]  /*1360*/  UIMAD.WIDE.U32 UR10, UR5, UR15, URZ ;  /* 0x0000000f050a72a5 */ /* 0x010fe4000f8e00ff */
[----:B---3--:R-:W-:-:S02]  /*1370*/  UIMAD.WIDE.U32 UR22, UR6, UR12, URZ ;  /* 0x0000000c061672a5 */ /* 0x008fc4000f8e00ff */
[----:B-1----:R-:W-:Y:S02]  /*1380*/  UISETP.NE.AND UP1, UPT, UR26, 0x1, UPT ;  /* 0x000000011a00788c */ /* 0x002fe4000bf25270 */
[----:B------:R-:W-:Y:S01]  /*1390*/  UISETP.NE.AND UP2, UPT, UR21, 0x1, UPT ;  /* 0x000000011500788c */ /* 0x000fe2000bf45270 */
[----:B------:R-:W-:Y:S02]  /*13a0*/  UMOV UR10, UR11 ;  /* 0x0000000b000a7c82 */ /* 0x000fe40008000000 */
[----:B------:R-:W-:Y:S01]  /*13b0*/  UMOV UR22, UR23 ;  /* 0x0000001700167c82 */ /* 0x000fe20008000000 */
[----:B------:R-:W-:Y:S02]  /*13c0*/  @UP0 USHF.R.U32.HI UR5, URZ, UR4, UR10 ;  /* 0x00000004ff050299 */ /* 0x000fe4000801160a */
[----:B------:R-:W-:Y:S02]  /*13d0*/  UIMAD.WIDE.U32 UR24, UR20, UR15, URZ ;  /* 0x0000000f141872a5 */ /* 0x000fe4000f8e00ff */
[----:B------:R-:W-:-:S02]  /*13e0*/  UIMAD.WIDE.U32 UR10, UR5, UR8, URZ ;  /* 0x00000008050a72a5 */ /* 0x000fc4000f8e00ff */
[----:B------:R-:W-:Y:S02]  /*13f0*/  @UP1 USHF.R.U32.HI UR6, URZ, UR13, UR22 ;  /* 0x0000000dff061299 */ /* 0x000fe40008011616 */
[----:B------:R-:W-:Y:S02]  /*1400*/  UIMAD.WIDE.U32 UR18, UR16, UR12, URZ ;  /* 0x0000000c101272a5 */ /* 0x000fe4000f8e00ff */
[----:B------:R-:W-:Y:S01]  /*1410*/  UIMAD.WIDE.U32 UR22, UR6, UR8, URZ ;  /* 0x00000008061672a5 */ /* 0x000fe2000f8e00ff */
[----:B------:R-:W-:Y:S01]  /*1420*/  UMOV UR24, UR25 ;  /* 0x0000001900187c82 */ /* 0x000fe20008000000 */
[----:B------:R-:W-:Y:S01]  /*1430*/  UMOV UR10, UR11 ;  /* 0x0000000b000a7c82 */ /* 0x000fe20008000000 */
[----:B------:R-:W-:Y:S02]  /*1440*/  USHF.R.U32.HI UR24, URZ, UR4, UR24 ;  /* 0x00000004ff187299 */ /* 0x000fe40008011618 */
[----:B------:R-:W-:Y:S02]  /*1450*/  @UP2 USHF.R.U32.HI UR5, URZ, UR9, UR10 ;  /* 0x00000009ff052299 */ /* 0x000fe4000801160a */
[----:B------:R-:W-:Y:S01]  /*1460*/  UMOV UR7, UR23 ;  /* 0x0000001700077c82 */ /* 0x000fe20008000000 */
[----:B------:R-:W-:Y:S01]  /*1470*/  UMOV UR18, UR19 ;  /* 0x0000001300127c82 */ /* 0x000fe20008000000 */
[----:B------:R-:W-:-:S02]  /*1480*/  @UP2 USHF.R.U32.HI UR6, URZ, UR9, UR7 ;  /* 0x00000009ff062299 */ /* 0x000fc40008011607 */
[----:B------:R-:W-:Y:S02]  /*1490*/  USHF.R.U32.HI UR13, URZ, UR13, UR18 ;  /* 0x0000000dff0d7299 */ /* 0x000fe40008011612 */
[----:B------:R-:W-:Y:S02]  /*14a0*/  USEL UR4, UR20, UR24, !UP0 ;  /* 0x0000001814047287 */ /* 0x000fe4000c000000 */
[----:B------:R-:W-:Y:S02]  /*14b0*/  UIMAD UR7, UR5, UR21, URZ ;  /* 0x00000015050772a4 */ /* 0x000fe4000f8e02ff */
[----:B------:R-:W-:Y:S02]  /*14c0*/  USEL UR5, UR16, UR13, !UP1 ;  /* 0x0000000d10057287 */ /* 0x000fe4000c800000 */
[----:B------:R-:W-:Y:S02]  /*14d0*/  UIMAD UR12, UR6, UR21, URZ ;  /* 0x00000015060c72a4 */ /* 0x000fe4000f8e02ff */
[----:B------:R-:W-:-:S02]  /*14e0*/  UISETP.GE.AND UP0, UPT, UR4, UR7, UPT ;  /* 0x000000070400728c */ /* 0x000fc4000bf06270 */
[----:B------:R-:W-:Y:S02]  /*14f0*/  UIMAD.WIDE.U32 UR10, UR4, UR8, URZ ;  /* 0x00000008040a72a5 */ /* 0x000fe4000f8e00ff */
[----:B------:R-:W-:Y:S02]  /*1500*/  UISETP.GE.OR UP0, UPT, UR5, UR12, UP0 ;  /* 0x0000000c0500728c */ /* 0x000fe40008706670 */
[----:B------:R-:W-:Y:S02]  /*1510*/  UIMAD.WIDE.U32 UR12, UR5, UR8, URZ ;  /* 0x00000008050c72a5 */ /* 0x000fe4000f8e00ff */
[----:B------:R-:W-:Y:S01]  /*1520*/  UIADD3 UR10, UPT, UPT, -UR4, URZ, URZ ;  /* 0x000000ff040a7290 */ /* 0x000fe2000fffe1ff */
[----:B------:R-:W-:Y:S01]  /*1530*/  UMOV UR8, UR11 ;  /* 0x0000000b00087c82 */ /* 0x000fe20008000000 */
[----:B------:R-:W-:Y:S02]  /*1540*/  UIADD3 UR11, UPT, UPT, -UR5, URZ, URZ ;  /* 0x000000ff050b7290 */ /* 0x000fe4000fffe1ff */
[----:B------:R-:W-:-:S03]  /*1550*/  USHF.R.U32.HI UR8, URZ, UR9, UR8 ;  /* 0x00000009ff087299 */ /* 0x000fc60008011608 */
[----:B------:R-:W-:Y:S01]  /*1560*/  @!UP0 UMOV UR7, UR13 ;  /* 0x0000000d00078c82 */ /* 0x000fe20008000000 */
[----:B------:R-:W-:Y:S02]  /*1570*/  UIMAD UR20, UR14, UR10, UR20 ;  /* 0x0000000a0e1472a4 */ /* 0x000fe4000f8e0214 */
[----:B------:R-:W-:Y:S02]  /*1580*/  USEL UR8, UR4, UR8, !UP2 ;  /* 0x0000000804087287 */ /* 0x000fe4000d000000 */
[----:B------:R-:W-:Y:S02]  /*1590*/  @!UP0 USHF.R.U32.HI UR7, URZ, UR9, UR7 ;  /* 0x00000009ff078299 */ /* 0x000fe40008011607 */
[----:B------:R-:W-:Y:S02]  /*15a0*/  UIADD3 UR9, UPT, UPT, -UR8, URZ, URZ ;  /* 0x000000ff08097290 */ /* 0x000fe4000fffe1ff */
[----:B------:R-:W-:Y:S02]  /*15b0*/  @!UP0 USEL UR7, UR5, UR7, !UP2 ;  /* 0x0000000705078287 */ /* 0x000fe4000d000000 */
[----:B------:R-:W-:-:S02]  /*15c0*/  UIMAD UR9, UR21, UR9, UR4 ;  /* 0x00000009150972a4 */ /* 0x000fc4000f8e0204 */
[----:B------:R-:W-:Y:S02]  /*15d0*/  @!UP0 UIADD3 UR8, UPT, UPT, UR8, -UR7, URZ ;  /* 0x8000000708088290 */ /* 0x000fe4000fffe0ff */
[----:B------:R-:W-:Y:S02]  /*15e0*/  @!UP0 UIMAD UR6, UR9, UR6, UR7 ;  /* 0x00000006090682a4 */ /* 0x000fe4000f8e0207 */
[----:B------:R-:W-:Y:S02]  /*15f0*/  @!UP0 UIMAD UR4, UR8, UR21, UR5 ;  /* 0x00000015080482a4 */ /* 0x000fe4000f8e0205 */
[----:B------:R-:W-:Y:S02]  /*1600*/  UIMAD UR16, UR26, UR11, UR16 ;  /* 0x0000000b1a1072a4 */ /* 0x000fe4000f8e0210 */
[----:B------:R-:W-:Y:S01]  /*1610*/  UIMAD UR20, UR4, UR14, UR20 ;  /* 0x0000000e041472a4 */ /* 0x000fe2000f8e0214 */
[----:B------:R-:W-:Y:S02]  /*1620*/  @!UP0 UMOV UR5, UR6 ;  /* 0x0000000600058c82 */ /* 0x000fe40008000000 */
[----:B------:R-:W-:-:S12]  /*1630*/  UIMAD UR16, UR5, UR26, UR16 ;  /* 0x0000001a051072a4 */ /* 0x000fd8000f8e0210 */
.L_x_18:
[----:B------:R-:W-:Y:S02]  /*1640*/  UISETP.NE.AND UP1, UPT, UR28, 0x1, UPT ;  /* 0x000000011c00788c */ /* 0x000fe4000bf25270 */
[----:B------:R-:W-:Y:S02]  /*1650*/  ULOP3.LUT UR31, UR31, 0xffff, URZ, 0xc0, !UPT ;  /* 0x0000ffff1f1f7892 */ /* 0x000fe4000f8ec0ff */
[----:B------:R-:W-:Y:S02]  /*1660*/  ULOP3.LUT UR30, UR30, 0xffff, URZ, 0xc0, !UPT ;  /* 0x0000ffff1e1e7892 */ /* 0x000fe4000f8ec0ff */
[----:B------:R-:W-:Y:S02]  /*1670*/  UISETP.NE.AND UP0, UPT, UR17, 0x2, UPT ;  /* 0x000000021100788c */ /* 0x000fe4000bf05270 */
[----:B------:R-:W-:Y:S02]  /*1680*/  ULOP3.LUT UR38, UR38, 0x800, URZ, 0xc0, !UPT ;  /* 0x0000080026267892 */ /* 0x000fe4000f8ec0ff */
[----:B------:R-:W-:-:S02]  /*1690*/  ULOP3.LUT UR37, UR37, 0x1800, URZ, 0xc0, !UPT ;  /* 0x0000180025257892 */ /* 0x000fc4000f8ec0ff */
[----:B------:R-:W-:Y:S02]  /*16a0*/  USHF.L.U32 UR31, UR32, UR31, URZ ;  /* 0x0000001f201f7299 */ /* 0x000fe400080006ff */
[----:B------:R-:W-:Y:S01]  /*16b0*/  USHF.L.U32 UR30, UR29, UR30, URZ ;  /* 0x0000001e1d1e7299 */ /* 0x000fe200080006ff */
[----:B------:R-:W-:Y:S11]  /*16c0*/  BRA.U UP1, `(.L_x_19) ;  /* 0x0000000101447547 */ /* 0x000ff6000b800000 */
[----:B------:R-:W2:Y:S01]  /*16d0*/  LDCU.128 UR8, c[0x0][0xb10] ;  /* 0x00016200ff0877ac */ /* 0x000ea20008000c00 */
[----:B------:R-:W3:Y:S01]  /*16e0*/  LDCU UR12, c[0x0][0xb0c] ;  /* 0x00016180ff0c77ac */ /* 0x000ee20008000800 */
[----:B------:R-:W4:Y:S01]  /*16f0*/  LDCU UR13, c[0x0][0xb20] ;  /* 0x00016400ff0d77ac */ /* 0x000f220008000800 */
[----:B--2---:R-:W-:Y:S02]  /*1700*/  UIMAD.WIDE.U32 UR6, UR16, UR8, URZ ;  /* 0x00000008100672a5 */ /* 0x004fe4000f8e00ff */
[----:B------:R-:W-:Y:S02]  /*1710*/  UIMAD.WIDE.U32 UR4, UR20, UR11, URZ ;  /* 0x0000000b140472a5 */ /* 0x000fe4000f8e00ff */
[----:B---3--:R-:W-:Y:S02]  /*1720*/  UISETP.NE.AND UP2, UPT, UR12, 0x1, UPT ;  /* 0x000000010c00788c */ /* 0x008fe4000bf45270 */
[----:B------:R-:W-:Y:S01]  /*1730*/  UISETP.NE.AND UP1, UPT, UR10, 0x1, UPT ;  /* 0x000000010a00788c */ /* 0x000fe2000bf25270 */
[----:B------:R-:W-:-:S02]  /*1740*/  UMOV UR6, UR7 ;  /* 0x0000000700067c82 */ /* 0x000fc40008000000 */
[----:B------:R-:W-:Y:S01]  /*1750*/  UMOV UR4, UR5 ;  /* 0x0000000500047c82 */ /* 0x000fe20008000000 */
[----:B------:R-:W-:Y:S02]  /*1760*/  USHF.R.U32.HI UR9, URZ, UR9, UR6 ;  /* 0x00000009ff097299 */ /* 0x000fe40008011606 */
[----:B----4-:R-:W-:Y:S02]  /*1770*/  USHF.R.U32.HI UR4, URZ, UR13, UR4 ;  /* 0x0000000dff047299 */ /* 0x010fe40008011604 */
[----:B------:R-:W-:Y:S02]  /*1780*/  USEL UR5, UR16, UR9, !UP2 ;  /* 0x0000000910057287 */ /* 0x000fe4000d000000 */
[----:B------:R-:W-:-:S04]  /*1790*/  USEL UR4, UR20, UR4, !UP1 ;  /* 0x0000000414047287 */ /* 0x000fc8000c800000 */
[----:B------:R-:W-:Y:S02]  /*17a0*/  UIADD3 UR6, UPT, UPT, UR5, -UR4, URZ ;  /* 0x8000000405067290 */ /* 0x000fe4000fffe0ff */
[----:B------:R-:W-:Y:S02]  /*17b0*/  UIADD3 UR4, UPT, UPT, -UR5, UR4, URZ ;  /* 0x0000000405047290 */ /* 0x000fe4000fffe1ff */
[----:B------:R-:W-:Y:S02]  /*17c0*/  UIMAD UR20, UR6, UR10, UR20 ;  /* 0x0000000a061472a4 */ /* 0x000fe4000f8e0214 */
[----:B------:R-:W-:-:S12]  /*17d0*/  UIMAD UR16, UR4, UR12, UR16 ;  /* 0x0000000c041072a4 */ /* 0x000fd8000f8e0210 */
.L_x_19:
[----:B------:R-:W-:Y:S05]  /*17e0*/  BRA.U !UP6, `(.L_x_20) ;  /* 0x000000010e0c7547 */ /* 0x000fea000b800000 */
[----:B------:R-:W-:Y:S01]  /*17f0*/  UCGABAR_WAIT ;  /* 0x0000000000007dc7 */ /* 0x000fe20008000000 */
[----:B------:R-:W-:Y:S01]  /*1800*/  CCTL.IVALL ;  /* 0x00000000ff00798f */ /* 0x000fe20002000000 */
[----:B------:R-:W-:Y:S05]  /*1810*/  BRA `(.L_x_21) ;  /* 0x0000000000047947 */ /* 0x000fea0003800000 */
.L_x_20:
[----:B------:R-:W-:Y:S06]  /*1820*/  BAR.SYNC.DEFER_BLOCKING 0x0 ;  /* 0x0000000000007b1d */ /* 0x000fec0000010000 */
.L_x_21:
[----:B------:R-:W-:Y:S05]  /*1830*/  BRA.U UP0, `(.L_x_22) ;  /* 0x0000001500607547 */ /* 0x000fea000b800000 */
[----:B------:R-:W2:Y:S01]  /*1840*/  LDCU UR6, c[0x0][0x38c] ;  /* 0x00007180ff0677ac */ /* 0x000ea20008000800 */
[----:B------:R-:W-:Y:S01]  /*1850*/  PLOP3.LUT P2, PT, PT, PT, UP4, 0x80, 0x8 ;  /* 0x000000000008781c */ /* 0x000fe20003f4f048 */
[----:B------:R-:W-:Y:S01]  /*1860*/  IMAD.MOV.U32 R12, RZ, RZ, 0x1 ;  /* 0x00000001ff0c7424 */ /* 0x000fe200078e00ff */
[----:B------:R-:W-:Y:S01]  /*1870*/  ISETP.EQ.OR P3, PT, R0, RZ, P4 ;  /* 0x000000ff0000720c */ /* 0x000fe20002762670 */
[----:B------:R-:W-:Y:S01]  /*1880*/  UISETP.NE.AND UP1, UPT, UR17, URZ, UPT ;  /* 0x000000ff1100728c */ /* 0x000fe2000bf25270 */
[----:B------:R-:W-:Y:S02]  /*1890*/  PLOP3.LUT P2, PT, P2, PT, PT, 0x8, 0x80 ;  /* 0x000000000080781c */ /* 0x000fe4000174e170 */
[----:B------:R-:W-:Y:S01]  /*18a0*/  CS2R R10, SRZ ;  /* 0x00000000000a7805 */ /* 0x000fe2000001ff00 */
[----:B------:R-:W-:Y:S01]  /*18b0*/  IMAD.MOV.U32 R9, RZ, RZ, RZ ;  /* 0x000000ffff097224 */ /* 0x000fe200078e00ff */
[----:B------:R-:W3:Y:S01]  /*18c0*/  LDCU UR49, c[0x0][0x370] ;  /* 0x00006e00ff3177ac */ /* 0x000ee20008000800 */
[----:B------:R-:W-:Y:S01]  /*18d0*/  IMAD.MOV.U32 R8, RZ, RZ, 0x1 ;  /* 0x00000001ff087424 */ /* 0x000fe200078e00ff */
[----:B------:R-:W4:Y:S01]  /*18e0*/  LDCU.64 UR46, c[0x0][0x348] ;  /* 0x00006900ff2e77ac */ /* 0x000f220008000a00 */
[----:B------:R-:W1:Y:S01]  /*18f0*/  LDCU UR48, c[0x0][0x374] ;  /* 0x00006e80ff3077ac */ /* 0x000e620008000800 */
[----:B--2---:R-:W-:-:S02]  /*1900*/  UIADD3 UR5, UPT, UPT, UR6, 0x7f, URZ ;  /* 0x0000007f06057890 */ /* 0x004fc4000fffe0ff */
[----:B------:R-:W-:Y:S02]  /*1910*/  UIADD3 UR56, UPT, UPT, UR6, 0xfe, URZ ;  /* 0x000000fe06387890 */ /* 0x000fe4000fffe0ff */
[----:B------:R-:W-:Y:S02]  /*1920*/  USHF.R.S32.HI UR4, URZ, 0x1f, UR5 ;  /* 0x0000001fff047899 */ /* 0x000fe40008011405 */
[----:B------:R-:W-:Y:S02]  /*1930*/  USEL UR40, UR40, 0x2, UP1 ;  /* 0x0000000228287887 */ /* 0x000fe40008800000 */
[----:B------:R-:W-:Y:S02]  /*1940*/  ULEA.HI UR4, UR4, UR5, URZ, 0x7 ;  /* 0x0000000504047291 */ /* 0x000fe4000f8f38ff */
[----:B------:R-:W-:Y:S02]  /*1950*/  USHF.L.U32 UR5, UR27, 0x5, URZ ;  /* 0x000000051b057899 */ /* 0x000fe400080006ff */
[----:B------:R-:W-:-:S02]  /*1960*/  USHF.R.S32.HI UR51, URZ, 0x7, UR4 ;  /* 0x00000007ff337899 */ /* 0x000fc40008011404 */
[----:B------:R-:W-:Y:S02]  /*1970*/  UIADD3 UR4, UPT, UPT, UR6, -0x1, URZ ;  /* 0xffffffff06047890 */ /* 0x000fe4000fffe0ff */
[----:B------:R-:W-:Y:S02]  /*1980*/  UISETP.LT.U32.AND UP0, UPT, UR51, 0x4, UPT ;  /* 0x000000043300788c */ /* 0x000fe4000bf01070 */
[----:B------:R-:W-:Y:S02]  /*1990*/  UISETP.GE.U32.AND UP2, UPT, UR4, -0xff, UPT ;  /* 0xffffff010400788c */ /* 0x000fe4000bf46070 */
[----:B------:R-:W-:Y:S02]  /*19a0*/  USEL UR50, UR51, 0x4, UP0 ;  /* 0x0000000433327887 */ /* 0x000fe40008000000 */
[----:B------:R-:W-:Y:S02]  /*19b0*/  ULOP3.LUT UR53, UR5, 0x20, URZ, 0xe2, !UPT ;  /* 0x0000002005357892 */ /* 0x000fe4000f8ee2ff */
[----:B------:R-:W-:-:S02]  /*19c0*/  UIADD3 UR39, UPT, UPT, UR50, -0x1, URZ ;  /* 0xffffffff32277890 */ /* 0x000fc4000fffe0ff */
[----:B------:R-:W-:Y:S01]  /*19d0*/  UIADD3 UR54, UPT, UPT, UR51, -UR50, URZ ;  /* 0x8000003233367290 */ /* 0x000fe2000fffe0ff */
[----:B------:R-:W-:Y:S02]  /*19e0*/  UMOV UR29, URZ ;  /* 0x000000ff001d7c82 */ /* 0x000fe40008000000 */
[----:B------:R-:W-:-:S04]  /*19f0*/  @UP2 UIADD3 UR39, UPT, UPT, UR50, URZ, URZ ;  /* 0x000000ff32272290 */ /* 0x000fc8000fffe0ff */
[----:B-1-34-:R-:W-:-:S12]  /*1a00*/  UIADD3 UR39, UPT, UPT, UR39, 0x1, URZ ;  /* 0x0000000127277890 */ /* 0x01afd8000fffe0ff */
.L_x_46:
[----:B------:R-:W-:Y:S01]  /*1a10*/  UISETP.NE.AND UP0, UPT, UR52, URZ, UPT ;  /* 0x000000ff3400728c */ /* 0x000fe2000bf05270 */
[----:B------:R-:W1:Y:S08]  /*1a20*/  S2UR UR52, SR_CgaCtaId ;  /* 0x00000000003479c3 */ /* 0x000e700000008800 */
[----:B---3--:R-:W-:Y:S05]  /*1a30*/  BRA.U UP0, `(.L_x_23) ;  /* 0x0000000100347547 */ /* 0x008fea000b800000 */
[----:B------:R-:W2:Y:S01]  /*1a40*/  S2R R0, SR_CgaCtaId ;  /* 0x0000000000007919 */ /* 0x000ea20000008800 */
[----:B------:R-:W-:-:S04]  /*1a50*/  MOV R2, 0x400 ;  /* 0x0000040000027802 */ /* 0x000fc80000000f00 */
[----:B--2---:R-:W-:Y:S02]  /*1a60*/  LEA R0, R0, R2, 0x18 ;  /* 0x0000000200007211 */ /* 0x004fe400078ec0ff */
[----:B------:R-:W-:-:S03]  /*1a70*/  SHF.L.U32 R2, R8, 0x1f, RZ ;  /* 0x0000001f08027819 */ /* 0x000fc600000006ff */
[----:B------:R-:W-:-:S04]  /*1a80*/  IMAD R0, R9, 0x8, R0 ;  /* 0x0000000809007824 */ /* 0x000fc800078e0200 */
[----:B------:R-:W2:Y:S02]  /*1a90*/  SYNCS.PHASECHK.TRANS64.TRYWAIT P0, [R0+URZ+0x100], R2 ;  /* 0x00010002000075a7 */ /* 0x000ea400080011ff */
[----:B--2---:R-:W-:Y:S05]  /*1aa0*/  @!P0 BRA `(.L_x_24) ;  /* 0x0000007000388947 */ /* 0x004fea0003800000 */
.L_x_142:
[----:B------:R-:W-:Y:S01]  /*1ab0*/  VIADD R9, R9, 0x1 ;  /* 0x0000000109097836 */ /* 0x000fe20000000000 */
[----:B------:R2:W-:Y:S04]  /*1ac0*/  SYNCS.ARRIVE.TRANS64.A1T0 RZ, [R0+URZ+0xf0], RZ ;  /* 0x0000f0ff00ff79a7 */ /* 0x0005e800081000ff */
[----:B------:R-:W-:-:S04]  /*1ad0*/  ISETP.NE.AND P0, PT, R9, 0x2, PT ;  /* 0x000000020900780c */ /* 0x000fc80003f05270 */
[----:B------:R-:W-:Y:S02]  /*1ae0*/  SEL R9, R9, RZ, P0 ;  /* 0x000000ff09097207 */ /* 0x000fe40000000000 */
[----:B--2---:R-:W-:-:S04]  /*1af0*/  SEL R0, RZ, 0x1, P0 ;  /* 0x00000001ff007807 */ /* 0x004fc80000000000 */
[----:B------:R-:W-:-:S07]  /*1b00*/  LOP3.LUT R8, R8, R0, RZ, 0x3c, !PT ;  /* 0x0000000008087212 */ /* 0x000fce00078e3cff */
.L_x_23:
[----:B------:R-:W-:Y:S01]  /*1b10*/  UMOV UR21, 0x400 ;  /* 0x0000040000157882 */ /* 0x000fe20000000000 */
[----:B------:R-:W-:Y:S01]  /*1b20*/  SHF.L.U32 R0, R12, 0x1f, RZ ;  /* 0x0000001f0c007819 */ /* 0x000fe200000006ff */
[----:B-1----:R-:W-:Y:S02]  /*1b30*/  ULEA UR21, UR52, UR21, 0x18 ;  /* 0x0000001534157291 */ /* 0x002fe4000f8ec0ff */
[----:B------:R-:W-:Y:S02]  /*1b40*/  UISETP.GE.U32.AND UP0, UPT, UR56, 0xff, UPT ;  /* 0x000000ff3800788c */ /* 0x000fe4000bf06070 */
[----:B------:R-:W-:Y:S02]  /*1b50*/  ULEA UR4, UR29, UR21, 0x3 ;  /* 0x000000151d047291 */ /* 0x000fe4000f8e18ff */
[----:B------:R-:W-:Y:S02]  /*1b60*/  ULEA UR19, UR20, UR55, 0x2 ;  /* 0x0000003714137291 */ /* 0x000fe4000f8e10ff */
[----:B------:R-:W-:-:S02]  /*1b70*/  ULEA UR35, UR16, UR53, 0x6 ;  /* 0x0000003510237291 */ /* 0x000fc4000f8e30ff */
[----:B------:R-:W-:Y:S01]  /*1b80*/  USHF.L.U32 UR19, UR19, 0x5, URZ ;  /* 0x0000000513137899 */ /* 0x000fe200080006ff */
[----:B------:R-:W-:Y:S02]  /*1b90*/  UMOV UR7, URZ ;  /* 0x000000ff00077c82 */ /* 0x000fe40008000000 */
[----:B------:R1:W2:Y:S01]  /*1ba0*/  SYNCS.PHASECHK.TRANS64.TRYWAIT P1, [UR4+0x20], R0 ;  /* 0x00002000ff0075a7 */ /* 0x0002a20008021104 */
[----:B------:R-:W-:Y:S08]  /*1bb0*/  BRA.U !UP0, `(.L_x_25) ;  /* 0x00000005080c7547 */ /* 0x000ff0000b800000 */
[----:B------:R-:W-:Y:S01]  /*1bc0*/  UMOV UR13, URZ ;  /* 0x000000ff000d7c82 */ /* 0x000fe20008000000 */
[----:B------:R-:W-:-:S05]  /*1bd0*/  UMOV UR5, UR29 ;  /* 0x0000001d00057c82 */ /* 0x000fca0008000000 */
.L_x_33:
[----:B------:R-:W-:Y:S01]  /*1be0*/  ULEA UR33, UR5, UR21, 0x3 ;  /* 0x0000001505217291 */ /* 0x000fe2000f8e18ff */
[----:B--2---:R-:W-:Y:S01]  /*1bf0*/  @!P4 MOV R2, 0xc000 ;  /* 0x0000c0000002c802 */ /* 0x004fe20000000f00 */
[----:B--23--:R-:W-:Y:S10]  /*1c00*/  @P1 BRA `(.L_x_26) ;  /* 0x00000000000c1947 */ /* 0x00cff40003800000 */
[----:B------:R-:W-:-:S04]  /*1c10*/  SHF.L.U32 R3, R12, 0x1f, RZ ;  /* 0x0000001f0c037819 */ /* 0x000fc800000006ff */
[----:B------:R-:W2:Y:S02]  /*1c20*/  SYNCS.PHASECHK.TRANS64.TRYWAIT P0, [UR33+0x20], R3 ;  /* 0x00002003ff0075a7 */ /* 0x000ea40008001121 */
[----:B--2---:R-:W-:Y:S05]  /*1c30*/  @!P0 BRA `(.L_x_27) ;  /* 0x0000006c00e88947 */ /* 0x004fea0003800000 */
.L_x_26:
[----:B------:R2:W-:Y:S01]  /*1c40*/  @!P4 SYNCS.ARRIVE.TRANS64 RZ, [UR33], R2 ;  /* 0x00000002ffffc9a7 */ /* 0x0005e20008000021 */
[----:B------:R-:W-:-:S04]  /*1c50*/  ULOP3.LUT UR4, UR40, 0x2, URZ, 0xfc, !UPT ;  /* 0x0000000228047892 */ /* 0x000fc8000f8efcff */
[----:B------:R-:W-:-:S09]  /*1c60*/  UISETP.NE.AND UP0, UPT, UR4, 0x2, UPT ;  /* 0x000000020400788c */ /* 0x000fd2000bf05270 */
[----:B------:R-:W-:Y:S05]  /*1c70*/  BRA.U UP0, `(.L_x_28) ;  /* 0x0000000100047547 */ /* 0x000fea000b800000 */
[----:B------:R-:W-:Y:S05]  /*1c80*/  BPT.TRAP 0x1 ;  /* 0x000000040000795c */ /* 0x000fea0000300000 */
.L_x_28:
[----:B------:R-:W-:Y:S04]  /*1c90*/  BSSY.RECONVERGENT B0, `(.L_x_29) ;  /* 0x0000003000007945 */ /* 0x000fe80003800200 */
[----:B------:R-:W-:Y:S05]  /*1ca0*/  @P3 BRA `(.L_x_30) ;  /* 0x0000000000043947 */ /* 0x000fea0003800000 */
[----:B------:R-:W-:Y:S05]  /*1cb0*/  BPT.TRAP 0x1 ;  /* 0x000000040000795c */ /* 0x000fea0000300000 */
.L_x_30:
[----:B------:R-:W-:Y:S05]  /*1cc0*/  BSYNC.RECONVERGENT B0 ;  /* 0x0000000000007941 */ /* 0x000fea0003800200 */
.L_x_29:
[----:B------:R-:W-:Y:S01]  /*1cd0*/  UIADD3 UR4, UPT, UPT, UR5, 0x1, URZ ;  /* 0x0000000105047890 */ /* 0x000fe2000fffe0ff */
[----:B------:R-:W-:Y:S01]  /*1ce0*/  BSSY.RECONVERGENT B0, `(.L_x_31) ;  /* 0x000002b000007945 */ /* 0x000fe20003800200 */
[----:B------:R-:W-:Y:S02]  /*1cf0*/  ELECT P0, URZ, PT ;  /* 0x0000000000ff782f */ /* 0x000fe40003800000 */
[----:B------:R-:W-:-:S04]  /*1d00*/  UISETP.NE.AND UP0, UPT, UR4, 0x4, UPT ;  /* 0x000000040400788c */ /* 0x000fc8000bf05270 */
[----:B------:R-:W-:Y:S02]  /*1d10*/  USEL UR6, URZ, 0x1, UP0 ;  /* 0x00000001ff067887 */ /* 0x000fe40008000000 */
[----:B------:R-:W-:-:S04]  /*1d20*/  USEL UR29, UR4, URZ, UP0 ;  /* 0x000000ff041d7287 */ /* 0x000fc80008000000 */
[----:B------:R-:W-:Y:S01]  /*1d30*/  ULEA UR4, UR29, UR21, 0x3 ;  /* 0x000000151d047291 */ /* 0x000fe2000f8e18ff */
[----:B------:R-:W-:-:S04]  /*1d40*/  LOP3.LUT R12, R12, UR6, RZ, 0x3c, !PT ;  /* 0x000000060c0c7c12 */ /* 0x000fc8000f8e3cff */
[----:B-1----:R-:W-:-:S04]  /*1d50*/  SHF.L.U32 R0, R12, 0x1f, RZ ;  /* 0x0000001f0c007819 */ /* 0x002fc800000006ff */
[----:B------:R1:W3:Y:S01]  /*1d60*/  SYNCS.PHASECHK.TRANS64.TRYWAIT P1, [UR4+0x20], R0 ;  /* 0x00002000ff0075a7 */ /* 0x0002e20008021104 */
[----:B------:R-:W-:Y:S05]  /*1d70*/  @!P0 BRA `(.L_x_32) ;  /* 0x0000000000848947 */ /* 0x000fea0003800000 */
[----:B------:R-:W-:Y:S02]  /*1d80*/  ULEA UR24, UR5, UR38, 0xd ;  /* 0x0000002605187291 */ /* 0x000fe4000f8e68ff */
[----:B------:R-:W-:Y:S02]  /*1d90*/  ULEA UR8, UR5, UR37, 0xe ;  /* 0x0000002505087291 */ /* 0x000fe4000f8e70ff */
[----:B------:R-:W-:Y:S02]  /*1da0*/  UIADD3 UR6, UP1, UPT, UR46, 0x80, URZ ;  /* 0x000000802e067890 */ /* 0x000fe4000ff3e0ff */
[----:B------:R-:W-:Y:S02]  /*1db0*/  ULEA UR24, UR24, UR21, 0x1 ;  /* 0x0000001518187291 */ /* 0x000fe4000f8e08ff */
[----:B------:R-:W-:Y:S02]  /*1dc0*/  USHF.L.U32 UR34, UR13, 0x7, URZ ;  /* 0x000000070d227899 */ /* 0x000fe400080006ff */
[----:B------:R-:W-:-:S02]  /*1dd0*/  UIADD3 UR14, UP0, UPT, UR46, 0x180, URZ ;  /* 0x000001802e0e7890 */ /* 0x000fc4000ff1e0ff */
[----:B------:R-:W-:Y:S02]  /*1de0*/  ULEA UR8, UR8, UR21, 0x1 ;  /* 0x0000001508087291 */ /* 0x000fe4000f8e08ff */
[----:B------:R-:W-:Y:S02]  /*1df0*/  UIADD3.X UR7, UPT, UPT, URZ, UR47, URZ, UP1, !UPT ;  /* 0x0000002fff077290 */ /* 0x000fe40008ffe4ff */
[----:B------:R-:W-:Y:S02]  /*1e00*/  UIADD3 UR32, UPT, UPT, UR24, 0x4400, URZ ;  /* 0x0000440018207890 */ /* 0x000fe4000fffe0ff */
[----:B------:R-:W-:Y:S02]  /*1e10*/  UPRMT UR4, URZ, 0x5410, UR31 ;  /* 0x00005410ff047896 */ /* 0x000fe4000800001f */
[----:B------:R-:W-:Y:S02]  /*1e20*/  UIADD3 UR26, UPT, UPT, UR34, 0x40, URZ ;  /* 0x00000040221a7890 */ /* 0x000fe4000fffe0ff */
[----:B------:R-:W-:-:S02]  /*1e30*/  UIADD3 UR24, UPT, UPT, UR24, 0x6400, URZ ;  /* 0x0000640018187890 */ /* 0x000fc4000fffe0ff */
[----:B------:R-:W-:Y:S02]  /*1e40*/  UIADD3.X UR15, UPT, UPT, URZ, UR47, URZ, UP0, !UPT ;  /* 0x0000002fff0f7290 */ /* 0x000fe400087fe4ff */
[----:B------:R-:W-:Y:S02]  /*1e50*/  UIADD3 UR16, UPT, UPT, UR8, 0x14400, URZ ;  /* 0x0001440008107890 */ /* 0x000fe4000fffe0ff */
[----:B------:R-:W-:Y:S02]  /*1e60*/  UPRMT UR22, URZ, 0x5410, UR30 ;  /* 0x00005410ff167896 */ /* 0x000fe4000800001e */
[----:B------:R-:W-:Y:S01]  /*1e70*/  UIADD3 UR8, UPT, UPT, UR8, 0x18400, URZ ;  /* 0x0001840008087890 */ /* 0x000fe2000fffe0ff */
[----:B------:R-:W-:Y:S01]  /*1e80*/  UMOV UR44, 0x0 ;  /* 0x00000000002c7882 */ /* 0x000fe20000000000 */
[----:B------:R-:W-:Y:S01]  /*1e90*/  UMOV UR45, 0x10000000 ;  /* 0x10000000002d7882 */ /* 0x000fe20000000000 */
[----:B------:R-:W-:Y:S01]  /*1ea0*/  UMOV UR25, UR33 ;  /* 0x0000002100197c82 */ /* 0x000fe20008000000 */
[----:B------:R-:W-:Y:S01]  /*1eb0*/  UMOV UR27, UR35 ;  /* 0x00000023001b7c82 */ /* 0x000fe20008000000 */
[----:B------:R-:W-:Y:S01]  /*1ec0*/  UMOV UR28, UR36 ;  /* 0x00000024001c7c82 */ /* 0x000fe20008000000 */
[----:B------:R-:W-:Y:S01]  /*1ed0*/  UMOV UR17, UR33 ;  /* 0x0000002100117c82 */ /* 0x000fe20008000000 */
[----:B------:R-:W-:Y:S01]  /*1ee0*/  UMOV UR20, UR36 ;  /* 0x0000002400147c82 */ /* 0x000fe20008000000 */
[----:B------:R-:W-:Y:S01]  /*1ef0*/  UMOV UR18, UR34 ;  /* 0x0000002200127c82 */ /* 0x000fe20008000000 */
[----:B------:R4:W-:Y:S01]  /*1f00*/  UTMALDG.3D.MULTICAST [UR32], [UR6], UR4, desc[UR44] ;  /* 0x00002c20060073b4 */ /* 0x0009e20008011804 */
[----:B------:R-:W-:Y:S01]  /*1f10*/  UMOV UR9, UR33 ;  /* 0x0000002100097c82 */ /* 0x000fe20008000000 */
[----:B------:R-:W-:Y:S01]  /*1f20*/  UMOV UR11, UR19 ;  /* 0x00000013000b7c82 */ /* 0x000fe20008000000 */
[----:B------:R-:W-:Y:S01]  /*1f30*/  UMOV UR12, UR36 ;  /* 0x00000024000c7c82 */ /* 0x000fe20008000000 */
[----:B------:R-:W-:Y:S01]  /*1f40*/  UMOV UR10, UR26 ;  /* 0x0000001a000a7c82 */ /* 0x000fe20008000000 */
[----:B------:R4:W-:Y:S01]  /*1f50*/  UTMALDG.3D.MULTICAST [UR24], [UR6], UR4, desc[UR44] ;  /* 0x00002c18060073b4 */ /* 0x0009e20008011804 */
[----:B------:R4:W-:Y:S01]  /*1f60*/  UTMALDG.3D.MULTICAST [UR16], [UR14], UR22, desc[UR44] ;  /* 0x00002c100e0073b4 */ /* 0x0009e20008011816 */
[----:B------:R4:W-:Y:S02]  /*1f70*/  UTMALDG.3D.MULTICAST [UR8], [UR14], UR22, desc[UR44] ;  /* 0x00002c080e0073b4 */ /* 0x0009e40008011816 */
[----:B----4-:R-:W-:Y:S01]  /*1f80*/  NOP ;  /* 0x0000000000007918 */ /* 0x010fe20000000000 */
.L_x_32:
[----:B------:R-:W-:Y:S05]  /*1f90*/  BSYNC.RECONVERGENT B0 ;  /* 0x0000000000007941 */ /* 0x000fea0003800200 */
.L_x_31:
[----:B------:R-:W-:Y:S01]  /*1fa0*/  UIADD3 UR13, UPT, UPT, UR13, 0x1, URZ ;  /* 0x000000010d0d7890 */ /* 0x000fe2000fffe0ff */
[----:B------:R-:W-:Y:S01]  /*1fb0*/  UMOV UR5, UR29 ;  /* 0x0000001d00057c82 */ /* 0x000fe20008000000 */
[----:B------:R-:W-:Y:S02]  /*1fc0*/  UMOV UR7, UR39 ;  /* 0x0000002700077c82 */ /* 0x000fe40008000000 */
[----:B------:R-:W-:-:S09]  /*1fd0*/  UISETP.NE.AND UP0, UPT, UR13, UR39, UPT ;  /* 0x000000270d00728c */ /* 0x000fd2000bf05270 */
[----:B------:R-:W-:Y:S05]  /*1fe0*/  BRA.U UP0, `(.L_x_33) ;  /* 0xfffffff900fc7547 */ /* 0x000fea000b83ffff */
.L_x_25:
[----:B------:R-:W-:Y:S01]  /*1ff0*/  ULEA UR4, UR29, UR21, 0x3 ;  /* 0x000000151d047291 */ /* 0x000fe2000f8e18ff */
[----:B-1----:R-:W-:Y:S01]  /*2000*/  SHF.L.U32 R0, R12, 0x1f, RZ ;  /* 0x0000001f0c007819 */ /* 0x002fe200000006ff */
[----:B------:R-:W-:Y:S01]  /*2010*/  @!P2 SYNCS.ARRIVE.TRANS64.A1T0 RZ, [UR21+0x88], RZ ;  /* 0x000088ffffffa9a7 */ /* 0x000fe20008100015 */
[----:B------:R-:W-:-:S06]  /*2020*/  UISETP.GT.AND UP0, UPT, UR51, UR50, UPT ;  /* 0x000000323300728c */ /* 0x000fcc000bf04270 */
[----:B--23--:R1:W2:Y:S03]  /*2030*/  SYNCS.PHASECHK.TRANS64.TRYWAIT P1, [UR4+0x20], R0 ;  /* 0x00002000ff0075a7 */ /* 0x00c2a60008021104 */
[----:B------:R-:W-:Y:S05]  /*2040*/  BRA.U !UP0, `(.L_x_34) ;  /* 0x0000000508087547 */ /* 0x000fea000b800000 */
[----:B------:R-:W-:Y:S01]  /*2050*/  UIADD3 UR13, UPT, UPT, UR54, UR7, URZ ;  /* 0x00000007360d7290 */ /* 0x000fe2000fffe0ff */
[----:B------:R-:W-:-:S11]  /*2060*/  UMOV UR5, UR29 ;  /* 0x0000001d00057c82 */ /* 0x000fd60008000000 */
.L_x_42:
[----:B------:R-:W-:Y:S01]  /*2070*/  ULEA UR33, UR5, UR21, 0x3 ;  /* 0x0000001505217291 */ /* 0x000fe2000f8e18ff */
[----:B--2---:R-:W-:Y:S01]  /*2080*/  @!P4 MOV R2, 0xc000 ;  /* 0x0000c0000002c802 */ /* 0x004fe20000000f00 */
[----:B--23--:R-:W-:Y:S10]  /*2090*/  @P1 BRA `(.L_x_35) ;  /* 0x00000000000c1947 */ /* 0x00cff40003800000 */
[----:B------:R-:W-:-:S04]  /*20a0*/  SHF.L.U32 R3, R12, 0x1f, RZ ;  /* 0x0000001f0c037819 */ /* 0x000fc800000006ff */
[----:B------:R-:W2:Y:S02]  /*20b0*/  SYNCS.PHASECHK.TRANS64.TRYWAIT P0, [UR33+0x20], R3 ;  /* 0x00002003ff0075a7 */ /* 0x000ea40008001121 */
[----:B--2---:R-:W-:Y:S05]  /*20c0*/  @!P0 BRA `(.L_x_36) ;  /* 0x0000006800dc8947 */ /* 0x004fea0003800000 */
.L_x_35:
[----:B------:R2:W-:Y:S01]  /*20d0*/  @!P4 SYNCS.ARRIVE.TRANS64 RZ, [UR33], R2 ;  /* 0x00000002ffffc9a7 */ /* 0x0005e20008000021 */
[----:B------:R-:W-:-:S04]  /*20e0*/  ULOP3.LUT UR4, UR40, 0x2, URZ, 0xfc, !UPT ;  /* 0x0000000228047892 */ /* 0x000fc8000f8efcff */
[----:B------:R-:W-:-:S09]  /*20f0*/  UISETP.NE.AND UP0, UPT, UR4, 0x2, UPT ;  /* 0x000000020400788c */ /* 0x000fd2000bf05270 */
[----:B------:R-:W-:Y:S05]  /*2100*/  BRA.U UP0, `(.L_x_37) ;  /* 0x0000000100047547 */ /* 0x000fea000b800000 */
[----:B------:R-:W-:Y:S05]  /*2110*/  BPT.TRAP 0x1 ;  /* 0x000000040000795c */ /* 0x000fea0000300000 */
.L_x_37:
[----:B------:R-:W-:Y:S04]  /*2120*/  BSSY.RECONVERGENT B0, `(.L_x_38) ;  /* 0x0000003000007945 */ /* 0x000fe80003800200 */
[----:B------:R-:W-:Y:S05]  /*2130*/  @P3 BRA `(.L_x_39) ;  /* 0x0000000000043947 */ /* 0x000fea0003800000 */
[----:B------:R-:W-:Y:S05]  /*2140*/  BPT.TRAP 0x1 ;  /* 0x000000040000795c */ /* 0x000fea0000300000 */
.L_x_39:
[----:B------:R-:W-:Y:S05]  /*2150*/  BSYNC.RECONVERGENT B0 ;  /* 0x0000000000007941 */ /* 0x000fea0003800200 */
.L_x_38:
        /* <DEDUP_REMOVED lines=44> */
.L_x_41:
[----:B------:R-:W-:Y:S05]  /*2420*/  BSYNC.RECONVERGENT B0 ;  /* 0x0000000000007941 */ /* 0x000fea0003800200 */
.L_x_40:
[----:B------:R-:W-:Y:S01]  /*2430*/  UIADD3 UR7, UPT, UPT, UR7, 0x1, URZ ;  /* 0x0000000107077890 */ /* 0x000fe2000fffe0ff */
[----:B------:R-:W-:-:S03]  /*2440*/  UMOV UR5, UR29 ;  /* 0x0000001d00057c82 */ /* 0x000fc60008000000 */
[----:B------:R-:W-:-:S09]  /*2450*/  UISETP.NE.AND UP0, UPT, UR7, UR13, UPT ;  /* 0x0000000d0700728c */ /* 0x000fd2000bf05270 */
[----:B------:R-:W-:Y:S05]  /*2460*/  BRA.U UP0, `(.L_x_42) ;  /* 0xfffffffd00007547 */ /* 0x000fea000b83ffff */
.L_x_34:
[C---:B------:R-:W-:Y:S01]  /*2470*/  LEA R3, R11.reuse, UR21, 0x3 ;  /* 0x000000150b037c11 */ /* 0x040fe2000f8e18ff */
[----:B------:R-:W-:Y:S01]  /*2480*/  NOP ;  /* 0x0000000000007918 */ /* 0x000fe20000000000 */
[----:B-1----:R-:W-:Y:S02]  /*2490*/  SHF.L.U32 R0, R10, 0x1f, RZ ;  /* 0x0000001f0a007819 */ /* 0x002fe400000006ff */
[----:B------:R-:W-:Y:S02]  /*24a0*/  LEA R4, R11, UR21, 0x4 ;  /* 0x000000150b047c11 */ /* 0x000fe4000f8e20ff */
[----:B------:R-:W1:Y:S02]  /*24b0*/  SYNCS.PHASECHK.TRANS64.TRYWAIT P0, [R3+URZ+0x90], R0 ;  /* 0x00009000030075a7 */ /* 0x000e6400080011ff */
[----:B-1----:R-:W-:Y:S05]  /*24c0*/  @!P0 BRA `(.L_x_43) ;  /* 0x0000006400f48947 */ /* 0x002fea0003800000 */
.L_x_145:
[----:B------:R-:W4:Y:S01]  /*24d0*/  LDS.128 R4, [R4+0x120] ;  /* 0x0001200004047984 */ /* 0x000f220000000c00 */
[----:B------:R-:W-:Y:S01]  /*24e0*/  UISETP.GE.AND UP0, UPT, UR42, 0x1, UPT ;  /* 0x000000012a00788c */ /* 0x000fe2000bf06270 */
[----:B------:R-:W-:Y:S01]  /*24f0*/  @!PT LDS RZ, [RZ] ;  /* 0x00000000fffff984 */ /* 0x000fe20000000800 */
[----:B------:R-:W-:Y:S01]  /*2500*/  @!PT LDS RZ, [RZ] ;  /* 0x00000000fffff984 */ /* 0x000fe20000000800 */
[----:B------:R-:W-:Y:S01]  /*2510*/  @!PT LDS RZ, [RZ] ;  /* 0x00000000fffff984 */ /* 0x000fe20000000800 */
[----:B------:R-:W-:Y:S01]  /*2520*/  @!PT LDS RZ, [RZ] ;  /* 0x00000000fffff984 */ /* 0x000fe20000000800 */
[----:B------:R1:W-:Y:S06]  /*2530*/  MEMBAR.ALL.CTA ;  /* 0x0000000000007992 */ /* 0x0003ec0000008000 */
[----:B-1----:R-:W1:Y:S01]  /*2540*/  FENCE.VIEW.ASYNC.S ;  /* 0x00000000000073c6 */ /* 0x002e620000000000 */
[----:B----4-:R-:W-:-:S13]  /*2550*/  LOP3.LUT P0, RZ, R6, 0x1, RZ, 0xc0, !PT ;  /* 0x0000000106ff7812 */ /* 0x010fda000780c0ff */
[----:B-1----:R-:W-:Y:S01]  /*2560*/  VOTEU.ANY UP1, P0 ;  /* 0x0000000000ff7886 */ /* 0x002fe20000020100 */
[----:B------:R-:W-:-:S13]  /*2570*/  PLOP3.LUT P0, PT, PT, PT, UP1, 0x80, 0x8 ;  /* 0x000000000008781c */ /* 0x000fda0003f0f018 */
[----:B------:R-:W-:Y:S02]  /*2580*/  @P0 LOP3.LUT R0, R5, 0xffff, RZ, 0xc0, !PT ;  /* 0x0000ffff05000812 */ /* 0x000fe400078ec0ff */
[----:B--2---:R-:W-:Y:S02]  /*2590*/  @P0 MOV R2, R4 ;  /* 0x0000000400020202 */ /* 0x004fe40000000f00 */
[----:B------:R-:W-:Y:S01]  /*25a0*/  @P0 R2UR UR5, R0 ;  /* 0x00000000000502ca */ /* 0x000fe200000e0000 */
[----:B------:R-:W-:Y:S01]  /*25b0*/  VIADD R0, R3, 0xa0 ;  /* 0x000000a003007836 */ /* 0x000fe20000000000 */
[----:B------:R-:W-:Y:S02]  /*25c0*/  @P0 SHF.R.U32.HI R4, RZ, 0x10, R5 ;  /* 0x00000010ff040819 */ /* 0x000fe40000011605 */
[----:B------:R-:W-:Y:S02]  /*25d0*/  @P0 R2UR UR6, R2 ;  /* 0x00000000020602ca */ /* 0x000fe400000e0000 */
[----:B------:R-:W-:-:S02]  /*25e0*/  PRMT R0, RZ, 0x654, R0 ;  /* 0x00000654ff007816 */ /* 0x000fc40000000000 */
[----:B------:R-:W-:Y:S02]  /*25f0*/  @P0 R2UR UR4, R4 ;  /* 0x00000000040402ca */ /* 0x000fe400000e0000 */
[----:B------:R1:W-:Y:S03]  /*2600*/  SYNCS.ARRIVE.TRANS64.RED.A1T0 RZ, [R0+URZ], RZ ;  /* 0x000000ff00ff79a7 */ /* 0x0003e600081004ff */
[----:B------:R-:W-:-:S04]  /*2610*/  @UP1 UMOV UR41, UR5 ;  /* 0x0000000500291c82 */ /* 0x000fc80008000000 */
[----:B------:R-:W-:-:S04]  /*2620*/  @UP1 UMOV UR43, UR6 ;  /* 0x00000006002b1c82 */ /* 0x000fc80008000000 */
[----:B------:R-:W-:Y:S01]  /*2630*/  @UP1 UMOV UR36, UR4 ;  /* 0x0000000400241c82 */ /* 0x000fe20008000000 */
[----:B------:R-:W-:Y:S05]  /*2640*/  BRA.U !UP0, `(.L_x_44) ;  /* 0x0000000108d47547 */ /* 0x000fea000b800000 */
[----:B------:R-:W2:Y:S01]  /*2650*/  LDCU.128 UR12, c[0x0][0xb10] ;  /* 0x00016200ff0c77ac */ /* 0x000ea20008000c00 */
[----:B------:R-:W4:Y:S01]  /*2660*/  LDCU UR22, c[0x0][0xb20] ;  /* 0x00016400ff1677ac */ /* 0x000f220008000800 */
[----:B------:R-:W3:Y:S01]  /*2670*/  LDCU UR20, c[0x0][0xb0c] ;  /* 0x00016180ff1477ac */ /* 0x000ee20008000800 */
[----:B------:R-:W1:Y:S01]  /*2680*/  LDCU.64 UR8, c[0x0][0xb28] ;  /* 0x00016500ff0877ac */ /* 0x000e620008000a00 */
[----:B------:R-:W-:Y:S02]  /*2690*/  UISETP.NE.AND UP3, UPT, UR42, 0x1, UPT ;  /* 0x000000012a00788c */ /* 0x000fe4000bf65270 */
[----:B--2---:R-:W-:Y:S02]  /*26a0*/  UIMAD.WIDE.U32 UR6, UR48, UR15, URZ ;  /* 0x0000000f300672a5 */ /* 0x004fe4000f8e00ff */
[----:B------:R-:W-:Y:S02]  /*26b0*/  UIMAD.WIDE.U32 UR4, UR49, UR12, URZ ;  /* 0x0000000c310472a5 */ /* 0x000fe4000f8e00ff */
[----:B------:R-:W-:-:S02]  /*26c0*/  UISETP.NE.AND UP0, UPT, UR14, 0x1, UPT ;  /* 0x000000010e00788c */ /* 0x000fc4000bf05270 */
[----:B------:R-:W-:Y:S01]  /*26d0*/  UIMAD.WIDE.U32 UR18, UR41, UR15, URZ ;  /* 0x0000000f291272a5 */ /* 0x000fe2000f8e00ff */
[----:B------:R-:W-:Y:S02]  /*26e0*/  UMOV UR6, UR7 ;  /* 0x0000000700067c82 */ /* 0x000fe40008000000 */
[----:B------:R-:W-:Y:S01]  /*26f0*/  UMOV UR4, UR5 ;  /* 0x0000000500047c82 */ /* 0x000fe20008000000 */
[----:B----4-:R-:W-:Y:S02]  /*2700*/  USHF.R.U32.HI UR6, URZ, UR22, UR6 ;  /* 0x00000016ff067299 */ /* 0x010fe40008011606 */
[----:B---3--:R-:W-:Y:S02]  /*2710*/  UISETP.NE.AND UP2, UPT, UR20, 0x1, UPT ;  /* 0x000000011400788c */ /* 0x008fe4000bf45270 */
[----:B------:R-:W-:Y:S02]  /*2720*/  USHF.R.U32.HI UR4, URZ, UR13, UR4 ;  /* 0x0000000dff047299 */ /* 0x000fe40008011604 */
[----:B------:R-:W-:-:S02]  /*2730*/  USEL UR5, UR48, UR6, !UP0 ;  /* 0x0000000630057287 */ /* 0x000fc4000c000000 */
[----:B------:R-:W-:Y:S02]  /*2740*/  USEL UR6, UR49, UR4, !UP2 ;  /* 0x0000000431067287 */ /* 0x000fe4000d000000 */
[----:B-1----:R-:W-:Y:S01]  /*2750*/  UIMAD.WIDE.U32 UR10, UR5, UR8, URZ ;  /* 0x00000008050a72a5 */ /* 0x002fe2000f8e00ff */
[----:B------:R-:W-:Y:S01]  /*2760*/  UMOV UR4, UR19 ;  /* 0x0000001300047c82 */ /* 0x000fe20008000000 */
[----:B------:R-:W-:Y:S02]  /*2770*/  UIMAD.WIDE.U32 UR16, UR43, UR12, URZ ;  /* 0x0000000c2b1072a5 */ /* 0x000fe4000f8e00ff */
[----:B------:R-:W-:-:S03]  /*2780*/  UIMAD.WIDE.U32 UR18, UR6, UR8, URZ ;  /* 0x00000008061272a5 */ /* 0x000fc6000f8e00ff */
[----:B------:R-:W-:Y:S01]  /*2790*/  UMOV UR10, UR11 ;  /* 0x0000000b000a7c82 */ /* 0x000fe20008000000 */
[----:B------:R-:W-:Y:S02]  /*27a0*/  USHF.R.U32.HI UR4, URZ, UR22, UR4 ;  /* 0x00000016ff047299 */ /* 0x000fe40008011604 */
[----:B------:R-:W-:Y:S01]  /*27b0*/  @UP3 USHF.R.U32.HI UR5, URZ, UR9, UR10 ;  /* 0x00000009ff053299 */ /* 0x000fe2000801160a */
[----:B------:R-:W-:Y:S01]  /*27c0*/  UMOV UR16, UR17 ;  /* 0x0000001100107c82 */ /* 0x000fe20008000000 */
[----:B------:R-:W-:Y:S01]  /*27d0*/  UMOV UR18, UR19 ;  /* 0x0000001300127c82 */ /* 0x000fe20008000000 */
[----:B------:R-:W-:Y:S02]  /*27e0*/  USHF.R.U32.HI UR13, URZ, UR13, UR16 ;  /* 0x0000000dff0d7299 */ /* 0x000fe40008011610 */
[----:B------:R-:W-:Y:S02]  /*27f0*/  USEL UR4, UR41, UR4, !UP0 ;  /* 0x0000000429047287 */ /* 0x000fe4000c000000 */
[----:B------:R-:W-:-:S02]  /*2800*/  @UP3 USHF.R.U32.HI UR6, URZ, UR9, UR18 ;  /* 0x00000009ff063299 */ /* 0x000fc40008011612 */
[----:B------:R-:W-:Y:S02]  /*2810*/  UIMAD UR7, UR42, UR5, URZ ;  /* 0x000000052a0772a4 */ /* 0x000fe4000f8e02ff */
[----:B------:R-:W-:Y:S02]  /*2820*/  USEL UR5, UR43, UR13, !UP2 ;  /* 0x0000000d2b057287 */ /* 0x000fe4000d000000 */
[----:B------:R-:W-:Y:S02]  /*2830*/  UIMAD UR10, UR42, UR6, URZ ;  /* 0x000000062a0a72a4 */ /* 0x000fe4000f8e02ff */
[----:B------:R-:W-:Y:S02]  /*2840*/  UISETP.GE.AND UP0, UPT, UR4, UR7, UPT ;  /* 0x000000070400728c */ /* 0x000fe4000bf06270 */
[----:B------:R-:W-:Y:S02]  /*2850*/  UIMAD.WIDE.U32 UR12, UR4, UR8, URZ ;  /* 0x00000008040c72a5 */ /* 0x000fe4000f8e00ff */
[----:B------:R-:W-:-:S02]  /*2860*/  UISETP.GE.OR UP0, UPT, UR5, UR10, UP0 ;  /* 0x0000000a0500728c */ /* 0x000fc40008706670 */
        /* <DEDUP_REMOVED lines=19> */
.L_x_44:
[----:B------:R-:W2:Y:S02]  /*29a0*/  LDCU UR4, c[0x0][0xb30] ;  /* 0x00016600ff0477ac */ /* 0x000ea40008000800 */
[----:B--2---:R-:W-:-:S09]  /*29b0*/  UISETP.NE.AND UP0, UPT, UR4, 0x1, UPT ;  /* 0x000000010400788c */ /* 0x004fd2000bf05270 */
[----:B------:R-:W-:Y:S05]  /*29c0*/  BRA.U UP0, `(.L_x_45) ;  /* 0x0000000100447547 */ /* 0x000fea000b800000 */
[----:B------:R-:W2:Y:S01]  /*29d0*/  LDCU.128 UR8, c[0x0][0xb10] ;  /* 0x00016200ff0877ac */ /* 0x000ea20008000c00 */
[----:B------:R-:W4:Y:S01]  /*29e0*/  LDCU UR12, c[0x0][0xb0c] ;  /* 0x00016180ff0c77ac */ /* 0x000f220008000800 */
[----:B------:R-:W1:Y:S01]  /*29f0*/  LDCU UR13, c[0x0][0xb20] ;  /* 0x00016400ff0d77ac */ /* 0x000e620008000800 */
[----:B--2---:R-:W-:Y:S02]  /*2a00*/  UIMAD.WIDE.U32 UR6, UR43, UR8, URZ ;  /* 0x000000082b0672a5 */ /* 0x004fe4000f8e00ff */
[----:B------:R-:W-:Y:S02]  /*2a10*/  UIMAD.WIDE.U32 UR4, UR41, UR11, URZ ;  /* 0x0000000b290472a5 */ /* 0x000fe4000f8e00ff */
[----:B----4-:R-:W-:Y:S02]  /*2a20*/  UISETP.NE.AND UP2, UPT, UR12, 0x1, UPT ;  /* 0x000000010c00788c */ /* 0x010fe4000bf45270 */
[----:B------:R-:W-:Y:S01]  /*2a30*/  UISETP.NE.AND UP0, UPT, UR10, 0x1, UPT ;  /* 0x000000010a00788c */ /* 0x000fe2000bf05270 */
[----:B------:R-:W-:-:S02]  /*2a40*/  UMOV UR6, UR7 ;  /* 0x0000000700067c82 */ /* 0x000fc40008000000 */
[----:B------:R-:W-:Y:S01]  /*2a50*/  UMOV UR4, UR5 ;  /* 0x0000000500047c82 */ /* 0x000fe20008000000 */
[----:B------:R-:W-:Y:S02]  /*2a60*/  USHF.R.U32.HI UR9, URZ, UR9, UR6 ;  /* 0x00000009ff097299 */ /* 0x000fe40008011606 */
[----:B-1----:R-:W-:Y:S02]  /*2a70*/  USHF.R.U32.HI UR4, URZ, UR13, UR4 ;  /* 0x0000000dff047299 */ /* 0x002fe40008011604 */
[----:B------:R-:W-:Y:S02]  /*2a80*/  USEL UR5, UR43, UR9, !UP2 ;  /* 0x000000092b057287 */ /* 0x000fe4000d000000 */
[----:B------:R-:W-:-:S04]  /*2a90*/  USEL UR4, UR41, UR4, !UP0 ;  /* 0x0000000429047287 */ /* 0x000fc8000c000000 */
[----:B------:R-:W-:Y:S02]  /*2aa0*/  UIADD3 UR6, UPT, UPT, UR5, -UR4, URZ ;  /* 0x8000000405067290 */ /* 0x000fe4000fffe0ff */
[----:B------:R-:W-:Y:S02]  /*2ab0*/  UIADD3 UR4, UPT, UPT, -UR5, UR4, URZ ;  /* 0x0000000405047290 */ /* 0x000fe4000fffe1ff */
[----:B------:R-:W-:Y:S02]  /*2ac0*/  UIMAD UR41, UR6, UR10, UR41 ;  /* 0x0000000a062972a4 */ /* 0x000fe4000f8e0229 */
[----:B------:R-:W-:-:S12]  /*2ad0*/  UIMAD UR43, UR4, UR12, UR43 ;  /* 0x0000000c042b72a4 */ /* 0x000fd8000f8e022b */
.L_x_45:
[----:B------:R-:W-:Y:S01]  /*2ae0*/  VIADD R11, R11, 0x1 ;  /* 0x000000010b0b7836 */ /* 0x000fe20000000000 */
[----:B------:R-:W-:Y:S01]  /*2af0*/  R2UR UR4, R47 ;  /* 0x000000002f0472ca */ /* 0x000fe200000e0000 */
[----:B------:R-:W-:Y:S01]  /*2b00*/  UIADD3 UR16, UPT, UPT, UR43, UR63, URZ ;  /* 0x0000003f2b107290 */ /* 0x000fe2000fffe0ff */
[----:B------:R-:W-:Y:S02]  /*2b10*/  PLOP3.LUT P2, PT, PT, PT, PT, 0x80, 0x8 ;  /* 0x000000000008781c */ /* 0x000fe40003f4f070 */
[----:B------:R-:W-:-:S04]  /*2b20*/  ISETP.NE.AND P0, PT, R11, 0x2, PT ;  /* 0x000000020b00780c */ /* 0x000fc80003f05270 */
[----:B-1----:R-:W-:Y:S02]  /*2b30*/  SEL R0, RZ, 0x1, P0 ;  /* 0x00000001ff007807 */ /* 0x002fe40000000000 */
[----:B------:R-:W-:Y:S02]  /*2b40*/  SEL R11, R11, RZ, P0 ;  /* 0x000000ff0b0b7207 */ /* 0x000fe40000000000 */
[----:B------:R-:W-:Y:S01]  /*2b50*/  LOP3.LUT R10, R10, R0, RZ, 0x3c, !PT ;  /* 0x000000000a0a7212 */ /* 0x000fe200078e3cff */
[----:B------:R-:W-:Y:S01]  /*2b60*/  UIADD3 UR20, UPT, UPT, UR41, UR4, URZ ;  /* 0x0000000429147290 */ /* 0x000fe2000fffe0ff */
[----:B------:R-:W-:Y:S11]  /*2b70*/  BRA.U UP1, `(.L_x_46) ;  /* 0xffffffed01a47547 */ /* 0x000ff6000b83ffff */
[----:B------:R-:W-:Y:S01]  /*2b80*/  UIADD3 UR21, UPT, UPT, UR21, 0x20, URZ ;  /* 0x0000002015157890 */ /* 0x000fe2000fffe0ff */
[----:B------:R-:W-:-:S03]  /*2b90*/  SHF.L.U32 R2, R12, 0x1f, RZ ;  /* 0x0000001f0c027819 */ /* 0x000fc600000006ff */
[----:B------:R-:W-:-:S09]  /*2ba0*/  ULEA UR4, UR29, UR21, 0x3 ;  /* 0x000000151d047291 */ /* 0x000fd2000f8e18ff */
[----:B------:R-:W1:Y:S02]  /*2bb0*/  SYNCS.PHASECHK.TRANS64.TRYWAIT P0, [UR4], R2 ;  /* 0x00000002ff0075a7 */ /* 0x000e640008001104 */
[----:B-1----:R-:W-:Y:S05]  /*2bc0*/  @!P0 BRA `(.L_x_47) ;  /* 0x0000006000488947 */ /* 0x002fea0003800000 */
.L_x_147:
[----:B------:R-:W-:-:S04]  /*2bd0*/  UIADD3 UR4, UPT, UPT, UR29, 0x1, URZ ;  /* 0x000000011d047890 */ /* 0x000fc8000fffe0ff */
[----:B------:R-:W-:-:S04]  /*2be0*/  UISETP.NE.AND UP0, UPT, UR4, 0x4, UPT ;  /* 0x000000040400788c */ /* 0x000fc8000bf05270 */
[----:B------:R-:W-:Y:S02]  /*2bf0*/  USEL UR6, URZ, 0x1, UP0 ;  /* 0x00000001ff067887 */ /* 0x000fe40008000000 */
[----:B------:R-:W-:-:S04]  /*2c00*/  USEL UR4, UR4, URZ, UP0 ;  /* 0x000000ff04047287 */ /* 0x000fc80008000000 */
[----:B------:R-:W-:Y:S01]  /*2c10*/  ULEA UR5, UR4, UR21, 0x3 ;  /* 0x0000001504057291 */ /* 0x000fe2000f8e18ff */
[----:B-1----:R-:W-:-:S04]  /*2c20*/  LOP3.LUT R2, R12, UR6, RZ, 0x3c, !PT ;  /* 0x000000060c027c12 */ /* 0x002fc8000f8e3cff */
[----:B------:R-:W-:-:S04]  /*2c30*/  SHF.L.U32 R3, R2, 0x1f, RZ ;  /* 0x0000001f02037819 */ /* 0x000fc800000006ff */
[----:B------:R-:W1:Y:S02]  /*2c40*/  SYNCS.PHASECHK.TRANS64.TRYWAIT P0, [UR5], R3 ;  /* 0x00000003ff0075a7 */ /* 0x000e640008001105 */
[----:B-1----:R-:W-:Y:S05]  /*2c50*/  @!P0 BRA `(.L_x_48) ;  /* 0x00000060003c8947 */ /* 0x002fea0003800000 */
.L_x_149:
[----:B------:R-:W-:-:S04]  /*2c60*/  UIADD3 UR4, UPT, UPT, UR4, 0x1, URZ ;  /* 0x0000000104047890 */ /* 0x000fc8000fffe0ff */
[----:B------:R-:W-:-:S04]  /*2c70*/  UISETP.NE.AND UP0, UPT, UR4, 0x4, UPT ;  /* 0x000000040400788c */ /* 0x000fc8000bf05270 */
[----:B------:R-:W-:Y:S02]  /*2c80*/  USEL UR6, URZ, 0x1, UP0 ;  /* 0x00000001ff067887 */ /* 0x000fe40008000000 */
[----:B------:R-:W-:-:S04]  /*2c90*/  USEL UR4, UR4, URZ, UP0 ;  /* 0x000000ff04047287 */ /* 0x000fc80008000000 */
[----:B------:R-:W-:Y:S01]  /*2ca0*/  ULEA UR5, UR4, UR21, 0x3 ;  /* 0x0000001504057291 */ /* 0x000fe2000f8e18ff */
[----:B------:R-:W-:-:S04]  /*2cb0*/  LOP3.LUT R2, R2, UR6, RZ, 0x3c, !PT ;  /* 0x0000000602027c12 */ /* 0x000fc8000f8e3cff */
[----:B-1----:R-:W-:-:S04]  /*2cc0*/  SHF.L.U32 R3, R2, 0x1f, RZ ;  /* 0x0000001f02037819 */ /* 0x002fc800000006ff */
[----:B------:R-:W1:Y:S02]  /*2cd0*/  SYNCS.PHASECHK.TRANS64.TRYWAIT P0, [UR5], R3 ;  /* 0x00000003ff0075a7 */ /* 0x000e640008001105 */
[----:B-1----:R-:W-:Y:S05]  /*2ce0*/  @!P0 BRA `(.L_x_49) ;  /* 0x0000006000308947 */ /* 0x002fea0003800000 */
.L_x_151:
[----:B------:R-:W-:-:S04]  /*2cf0*/  UIADD3 UR4, UPT, UPT, UR4, 0x1, URZ ;  /* 0x0000000104047890 */ /* 0x000fc8000fffe0ff */
[----:B------:R-:W-:-:S04]  /*2d00*/  UISETP.NE.AND UP0, UPT, UR4, 0x4, UPT ;  /* 0x000000040400788c */ /* 0x000fc8000bf05270 */
[----:B------:R-:W-:Y:S02]  /*2d10*/  USEL UR5, URZ, 0x1, UP0 ;  /* 0x00000001ff057887 */ /* 0x000fe40008000000 */
[----:B------:R-:W-:-:S04]  /*2d20*/  USEL UR4, UR4, URZ, UP0 ;  /* 0x000000ff04047287 */ /* 0x000fc80008000000 */
[----:B------:R-:W-:Y:S01]  /*2d30*/  ULEA UR4, UR4, UR21, 0x3 ;  /* 0x0000001504047291 */ /* 0x000fe2000f8e18ff */
[----:B------:R-:W-:-:S04]  /*2d40*/  LOP3.LUT R2, R2, UR5, RZ, 0x3c, !PT ;  /* 0x0000000502027c12 */ /* 0x000fc8000f8e3cff */
[----:B------:R-:W-:Y:S01]  /*2d50*/  SHF.L.U32 R2, R2, 0x1f, RZ ;  /* 0x0000001f02027819 */ /* 0x000fe200000006ff */
[----:B-1----:R-:W-:-:S07]  /*2d60*/  IMAD.U32 R0, RZ, RZ, UR4 ;  /* 0x00000004ff007e24 */ /* 0x002fce000f8e00ff */
.L_x_50:
[----:B-1----:R1:W2:Y:S02]  /*2d70*/  SYNCS.PHASECHK.TRANS64.TRYWAIT P0, [R0+URZ], R2 ;  /* 0x00000002000075a7 */ /* 0x0022a400080011ff */
[----:B--2---:R-:W-:Y:S05]  /*2d80*/  @!P0 NANOSLEEP.SYNCS 0x989680 ;  /* 0x009896800000895d */ /* 0x004fea0003900000 */
[----:B------:R-:W2:Y:S02]  /*2d90*/  @!P0 SYNCS.PHASECHK.TRANS64 P0, [R0+URZ], R2 ;  /* 0x00000002000085a7 */ /* 0x000ea400080010ff */
[----:B--2---:R-:W-:Y:S05]  /*2da0*/  @P0 EXIT ;  /* 0x000000000000094d */ /* 0x004fea0003800000 */
[----:B------:R-:W-:Y:S05]  /*2db0*/  BRA `(.L_x_50) ;  /* 0xfffffffc00ec7947 */ /* 0x000fea000383ffff */
.L_x_22:
[----:B------:R-:W-:-:S04]  /*2dc0*/  UISETP.NE.AND UP0, UPT, UR52, URZ, UPT ;  /* 0x000000ff3400728c */ /* 0x000fc8000bf05270 */
[----:B------:R-:W-:-:S09]  /*2dd0*/  UISETP.NE.OR UP0, UPT, UR17, 0x1, UP0 ;  /* 0x000000011100788c */ /* 0x000fd20008705670 */
[----:B------:R-:W-:Y:S05]  /*2de0*/  BRA.U UP0, `(.L_x_51) ;  /* 0x0000000500487547 */ /* 0x000fea000b800000 */
[----:B------:R-:W-:Y:S01]  /*2df0*/  ISETP.GE.U32.AND P2, PT, R0, 0x8, PT ;  /* 0x000000080000780c */ /* 0x000fe20003f46070 */
[----:B------:R-:W-:Y:S01]  /*2e00*/  IMAD.MOV.U32 R12, RZ, RZ, 0x1 ;  /* 0x00000001ff0c7424 */ /* 0x000fe200078e00ff */
[----:B------:R-:W-:Y:S02]  /*2e10*/  CS2R R10, SRZ ;  /* 0x00000000000a7805 */ /* 0x000fe4000001ff00 */
[----:B------:R-:W-:Y:S01]  /*2e20*/  CS2R R8, SRZ ;  /* 0x0000000000087805 */ /* 0x000fe2000001ff00 */
[----:B------:R-:W-:Y:S01]  /*2e30*/  UMOV UR6, 0x400 ;  /* 0x0000040000067882 */ /* 0x000fe20000000000 */
[----:B------:R-:W-:Y:S01]  /*2e40*/  UMOV UR5, URZ ;  /* 0x000000ff00057c82 */ /* 0x000fe20008000000 */
[----:B------:R-:W-:-:S12]  /*2e50*/  ULEA UR6, UR52, UR6, 0x18 ;  /* 0x0000000634067291 */ /* 0x000fd8000f8ec0ff */
.L_x_55:
[----:B------:R-:W-:Y:S02]  /*2e60*/  LEA R2, R8, UR6, 0x3 ;  /* 0x0000000608027c11 */ /* 0x000fe4000f8e18ff */
[----:B------:R-:W-:-:S03]  /*2e70*/  SHF.L.U32 R4, R9, 0x1f, RZ ;  /* 0x0000001f09047819 */ /* 0x000fc600000006ff */
[----:B------:R-:W-:Y:S01]  /*2e80*/  VIADD R5, R2, 0x100 ;  /* 0x0000010002057836 */ /* 0x000fe20000000000 */
[----:B------:R-:W2:Y:S02]  /*2e90*/  SYNCS.PHASECHK.TRANS64.TRYWAIT P0, [R2+URZ+0xf0], R4 ;  /* 0x0000f004020075a7 */ /* 0x000ea400080011ff */
[----:B--2---:R-:W-:Y:S05]  /*2ea0*/  @!P0 BRA `(.L_x_52) ;  /* 0x0000005c00d88947 */ /* 0x004fea0003800000 */
.L_x_152:
[----:B------:R-:W-:Y:S01]  /*2eb0*/  ULEA UR4, UR5, UR6, 0x3 ;  /* 0x0000000605047291 */ /* 0x000fe2000f8e18ff */
[----:B--2---:R-:W-:Y:S01]  /*2ec0*/  PRMT R2, RZ, 0x654, R5 ;  /* 0x00000654ff027816 */ /* 0x004fe20000000005 */
[----:B------:R-:W-:Y:S01]  /*2ed0*/  @!P2 IMAD.MOV.U32 R4, RZ, RZ, 0x10 ;  /* 0x00000010ff04a424 */ /* 0x000fe200078e00ff */
[----:B------:R-:W-:Y:S01]  /*2ee0*/  SHF.L.U32 R5, R12, 0x1f, RZ ;  /* 0x0000001f0c057819 */ /* 0x000fe200000006ff */
[----:B------:R-:W-:Y:S01]  /*2ef0*/  UIADD3 UR7, UPT, UPT, UR4, 0x90, URZ ;  /* 0x0000009004077890 */ /* 0x000fe2000fffe0ff */
[----:B------:R2:W-:Y:S05]  /*2f00*/  SYNCS.ARRIVE.TRANS64.RED.A1T0 RZ, [R2+URZ], RZ ;  /* 0x000000ff02ff79a7 */ /* 0x0005ea00081004ff */
[----:B------:R-:W-:Y:S01]  /*2f10*/  IMAD.U32 R6, RZ, RZ, UR7 ;  /* 0x00000007ff067e24 */ /* 0x000fe2000f8e00ff */
[----:B------:R-:W3:Y:S04]  /*2f20*/  SYNCS.PHASECHK.TRANS64.TRYWAIT P0, [UR4+0xa0], R5 ;  /* 0x0000a005ff0075a7 */ /* 0x000ee80008001104 */
[----:B------:R-:W-:Y:S01]  /*2f30*/  PRMT R6, R0, 0x654, R6 ;  /* 0x0000065400067816 */ /* 0x000fe20000000006 */
[----:B--23--:R-:W-:Y:S06]  /*2f40*/  @!P0 BRA `(.L_x_53) ;  /* 0x0000005c00c48947 */ /* 0x00cfec0003800000 */
.L_x_154:
[----:B------:R-:W-:Y:S01]  /*2f50*/  ULEA UR8, UR5, UR6, 0x4 ;  /* 0x0000000605087291 */ /* 0x000fe2000f8e20ff */
[----:B------:R-:W-:Y:S01]  /*2f60*/  SEL R3, R6, R3, !P2 ;  /* 0x0000000306037207 */ /* 0x000fe20005000000 */
[----:B------:R-:W-:Y:S01]  /*2f70*/  UIADD3 UR9, UPT, UPT, UR4, 0x90, URZ ;  /* 0x0000009004097890 */ /* 0x000fe2000fffe0ff */
[----:B--2---:R-:W-:Y:S01]  /*2f80*/  LEA R2, R11, UR6, 0x3 ;  /* 0x000000060b027c11 */ /* 0x004fe2000f8e18ff */
[----:B------:R-:W-:Y:S01]  /*2f90*/  UIADD3 UR8, UPT, UPT, UR8, 0x120, URZ ;  /* 0x0000012008087890 */ /* 0x000fe2000fffe0ff */
[----:B------:R2:W-:Y:S01]  /*2fa0*/  @!P2 SYNCS.ARRIVE.TRANS64.RED RZ, [R3+URZ], R4 ;  /* 0x0000000403ffa9a7 */ /* 0x0005e200080004ff */
[----:B------:R-:W-:Y:S01]  /*2fb0*/  UIADD3 UR4, UPT, UPT, UR5, 0x1, URZ ;  /* 0x0000000105047890 */ /* 0x000fe2000fffe0ff */
[----:B------:R-:W-:-:S03]  /*2fc0*/  VIADD R8, R8, 0x1 ;  /* 0x0000000108087836 */ /* 0x000fc60000000000 */
[----:B------:R-:W-:Y:S02]  /*2fd0*/  UISETP.NE.AND UP0, UPT, UR4, 0x2, UPT ;  /* 0x000000020400788c */ /* 0x000fe4000bf05270 */
[----:B------:R-:W-:Y:S01]  /*2fe0*/  ISETP.NE.AND P0, PT, R8, 0x2, PT ;  /* 0x000000020800780c */ /* 0x000fe20003f05270 */
[----:B------:R-:W-:Y:S06]  /*2ff0*/  UGETNEXTWORKID.BROADCAST [UR8], [UR9] ;  /* 0x00000000080073ca */ /* 0x000fec0008000100 */
[----:B------:R-:W-:Y:S02]  /*3000*/  USEL UR7, URZ, 0x1, UP0 ;  /* 0x00000001ff077887 */ /* 0x000fe40008000000 */
[----:B------:R-:W-:-:S04]  /*3010*/  USEL UR5, UR4, URZ, UP0 ;  /* 0x000000ff04057287 */ /* 0x000fc80008000000 */
[----:B------:R-:W-:Y:S02]  /*3020*/  LOP3.LUT R12, R12, UR7, RZ, 0x3c, !PT ;  /* 0x000000070c0c7c12 */ /* 0x000fe4000f8e3cff */
[----:B--2---:R-:W-:-:S04]  /*3030*/  SHF.L.U32 R4, R10, 0x1f, RZ ;  /* 0x0000001f0a047819 */ /* 0x004fc800000006ff */
[----:B------:R-:W2:Y:S02]  /*3040*/  SYNCS.PHASECHK.TRANS64.TRYWAIT P1, [R2+URZ+0x90], R4 ;  /* 0x00009004020075a7 */ /* 0x000ea400080211ff */
[----:B--2---:R-:W-:Y:S05]  /*3050*/  @!P1 BRA `(.L_x_54) ;  /* 0x0000005c00989947 */ /* 0x004fea0003800000 */
.L_x_155:
[C---:B--2---:R-:W-:Y:S01]  /*3060*/  LEA R4, R11.reuse, UR6, 0x4 ;  /* 0x000000060b047c11 */ /* 0x044fe2000f8e20ff */
[----:B------:R-:W-:Y:S01]  /*3070*/  VIADD R2, R2, 0xa0 ;  /* 0x000000a002027836 */ /* 0x000fe20000000000 */
[----:B------:R-:W-:Y:S01]  /*3080*/  SEL R8, R8, RZ, P0 ;  /* 0x000000ff08087207 */ /* 0x000fe20000000000 */
[----:B------:R-:W-:-:S03]  /*3090*/  VIADD R11, R11, 0x1 ;  /* 0x000000010b0b7836 */ /* 0x000fc60000000000 */
[----:B------:R-:W2:Y:S01]  /*30a0*/  LDS.128 R4, [R4+0x120] ;  /* 0x0001200004047984 */ /* 0x000ea20000000c00 */
[----:B------:R-:W-:Y:S02]  /*30b0*/  PRMT R2, RZ, 0x654, R2 ;  /* 0x00000654ff027816 */ /* 0x000fe40000000002 */
[C---:B------:R-:W-:Y:S01]  /*30c0*/  ISETP.NE.AND P1, PT, R11.reuse, 0x2, PT ;  /* 0x000000020b00780c */ /* 0x040fe20003f25270 */
[----:B------:R-:W-:Y:S01]  /*30d0*/  @!PT LDS RZ, [RZ] ;  /* 0x00000000fffff984 */ /* 0x000fe20000000800 */
[----:B------:R-:W-:Y:S01]  /*30e0*/  @!PT LDS RZ, [RZ] ;  /* 0x00000000fffff984 */ /* 0x000fe20000000800 */
[----:B------:R-:W-:Y:S01]  /*30f0*/  @!PT LDS RZ, [RZ] ;  /* 0x00000000fffff984 */ /* 0x000fe20000000800 */
[----:B------:R-:W-:Y:S01]  /*3100*/  @!PT LDS RZ, [RZ] ;  /* 0x00000000fffff984 */ /* 0x000fe20000000800 */
[----:B------:R3:W-:Y:S06]  /*3110*/  MEMBAR.ALL.CTA ;  /* 0x0000000000007992 */ /* 0x0007ec0000008000 */
[----:B---3--:R-:W3:Y:S01]  /*3120*/  FENCE.VIEW.ASYNC.S ;  /* 0x00000000000073c6 */ /* 0x008ee20000000000 */
[----:B------:R-:W-:Y:S01]  /*3130*/  SEL R11, R11, RZ, P1 ;  /* 0x000000ff0b0b7207 */ /* 0x000fe20000800000 */
[----:B---3--:R3:W-:Y:S01]  /*3140*/  SYNCS.ARRIVE.TRANS64.RED.A1T0 RZ, [R2+URZ], RZ ;  /* 0x000000ff02ff79a7 */ /* 0x0087e200081004ff */
[----:B--2---:R-:W-:-:S02]  /*3150*/  LOP3.LUT P3, RZ, R6, 0x1, RZ, 0xc0, !PT ;  /* 0x0000000106ff7812 */ /* 0x004fc4000786c0ff */
[----:B------:R-:W-:-:S04]  /*3160*/  SEL R4, RZ, 0x1, P1 ;  /* 0x00000001ff047807 */ /* 0x000fc80000800000 */
[----:B------:R-:W-:Y:S02]  /*3170*/  LOP3.LUT R10, R10, R4, RZ, 0x3c, !PT ;  /* 0x000000040a0a7212 */ /* 0x000fe400078e3cff */
[----:B---3--:R-:W-:-:S04]  /*3180*/  SEL R2, RZ, 0x1, P0 ;  /* 0x00000001ff027807 */ /* 0x008fc80000000000 */
[----:B------:R-:W-:Y:S01]  /*3190*/  LOP3.LUT R9, R9, R2, RZ, 0x3c, !PT ;  /* 0x0000000209097212 */ /* 0x000fe200078e3cff */
[----:B------:R-:W-:Y:S06]  /*31a0*/  @P3 BRA `(.L_x_55) ;  /* 0xfffffffc002c3947 */ /* 0x000fec000383ffff */
[----:B------:R-:W-:Y:S01]  /*31b0*/  ULEA UR4, UR5, UR6, 0x3 ;  /* 0x0000000605047291 */ /* 0x000fe2000f8e18ff */
[----:B------:R-:W-:-:S08]  /*31c0*/  SHF.L.U32 R2, R12, 0x1f, RZ ;  /* 0x0000001f0c027819 */ /* 0x000fd000000006ff */
[----:B------:R-:W2:Y:S02]  /*31d0*/  SYNCS.PHASECHK.TRANS64 P0, [UR4+0xa0], R2 ;  /* 0x0000a002ff0075a7 */ /* 0x000ea40008001004 */
[----:B--2---:R-:W-:Y:S05]  /*31e0*/  @P0 BRA `(.L_x_56) ;  /* 0x0000000000080947 */ /* 0x004fea0003800000 */
[----:B------:R-:W2:Y:S02]  /*31f0*/  SYNCS.PHASECHK.TRANS64.TRYWAIT P0, [UR4+0xa0], R2 ;  /* 0x0000a002ff0075a7 */ /* 0x000ea40008001104 */
[----:B--2---:R-:W-:Y:S05]  /*3200*/  @!P0 BRA `(.L_x_57) ;  /* 0x0000005c00408947 */ /* 0x004fea0003800000 */
.L_x_56:
[----:B------:R-:W-:-:S04]  /*3210*/  UIADD3 UR7, UPT, UPT, UR5, 0x1, URZ ;  /* 0x0000000105077890 */ /* 0x000fc8000fffe0ff */
[----:B------:R-:W-:-:S04]  /*3220*/  UISETP.NE.AND UP0, UPT, UR7, 0x2, UPT ;  /* 0x000000020700788c */ /* 0x000fc8000bf05270 */
[----:B------:R-:W-:Y:S02]  /*3230*/  USEL UR8, URZ, 0x1, UP0 ;  /* 0x00000001ff087887 */ /* 0x000fe40008000000 */
[----:B------:R-:W-:-:S04]  /*3240*/  USEL UR7, UR7, URZ, UP0 ;  /* 0x000000ff07077287 */ /* 0x000fc80008000000 */
[----:B------:R-:W-:Y:S01]  /*3250*/  ULEA UR7, UR7, UR6, 0x3 ;  /* 0x0000000607077291 */ /* 0x000fe2000f8e18ff */
[----:B--2---:R-:W-:-:S04]  /*3260*/  LOP3.LUT R2, R12, UR8, RZ, 0x3c, !PT ;  /* 0x000000080c027c12 */ /* 0x004fc8000f8e3cff */
[----:B------:R-:W-:-:S04]  /*3270*/  SHF.L.U32 R0, R2, 0x1f, RZ ;  /* 0x0000001f02007819 */ /* 0x000fc800000006ff */
[----:B------:R-:W2:Y:S02]  /*3280*/  SYNCS.PHASECHK.TRANS64 P0, [UR7+0xa0], R0 ;  /* 0x0000a000ff0075a7 */ /* 0x000ea40008001007 */
[----:B-12---:R-:W-:Y:S05]  /*3290*/  @P0 EXIT ;  /* 0x000000000000094d */ /* 0x006fea0003800000 */
[----:B------:R-:W-:Y:S02]  /*32a0*/  SHF.L.U32 R2, R2, 0x1f, RZ ;  /* 0x0000001f02027819 */ /* 0x000fe400000006ff */
[----:B------:R-:W-:-:S07]  /*32b0*/  MOV R0, UR7 ;  /* 0x0000000700007c02 */ /* 0x000fce0008000f00 */
.L_x_58:
[----:B-1----:R1:W2:Y:S02]  /*32c0*/  SYNCS.PHASECHK.TRANS64.TRYWAIT P0, [R0+URZ+0xa0], R2 ;  /* 0x0000a002000075a7 */ /* 0x0022a400080011ff */
[----:B--2---:R-:W-:Y:S05]  /*32d0*/  @!P0 NANOSLEEP.SYNCS 0x989680 ;  /* 0x009896800000895d */ /* 0x004fea0003900000 */
[----:B------:R-:W2:Y:S02]  /*32e0*/  @!P0 SYNCS.PHASECHK.TRANS64 P0, [R0+URZ+0xa0], R2 ;  /* 0x0000a002000085a7 */ /* 0x000ea400080010ff */
[----:B--2---:R-:W-:Y:S05]  /*32f0*/  @P0 EXIT ;  /* 0x000000000000094d */ /* 0x004fea0003800000 */
[----:B------:R-:W-:Y:S05]  /*3300*/  BRA `(.L_x_58) ;  /* 0xfffffffc00ec7947 */ /* 0x000fea000383ffff */
.L_x_51:
[----:B------:R-:W-:Y:S05]  /*3310*/  BRA.U UP5, `(.L_x_59) ;  /* 0x0000001105447547 */ /* 0x000fea000b800000 */
[----:B------:R-:W-:Y:S01]  /*3320*/  UMOV UR4, 0x40 ;  /* 0x0000004000047882 */ /* 0x000fe20000000000 */
[----:B------:R-:W-:Y:S01]  /*3330*/  NOP ;  /* 0x0000000000007918 */ /* 0x000fe20000000000 */
[----:B------:R-:W-:Y:S01]  /*3340*/  ULEA UR5, UR52, UR4, 0x18 ;  /* 0x0000000434057291 */ /* 0x000fe2000f8ec0ff */
[----:B------:R-:W-:Y:S02]  /*3350*/  UMOV UR6, 0x400 ;  /* 0x0000040000067882 */ /* 0x000fe40000000000 */
[----:B------:R-:W-:-:S06]  /*3360*/  ULEA UR6, UR52, UR6, 0x18 ;  /* 0x0000000634067291 */ /* 0x000fcc000f8ec0ff */
[----:B------:R-:W2:Y:S02]  /*3370*/  LDS.U8 R0, [UR5+0x1c] ;  /* 0x00001c05ff007984 */ /* 0x000ea40008000000 */
[----:B--2---:R-:W-:-:S13]  /*3380*/  ISETP.NE.AND P0, PT, R0, RZ, PT ;  /* 0x000000ff0000720c */ /* 0x004fda0003f05270 */
[----:B------:R-:W-:Y:S05]  /*3390*/  @P0 BRA `(.L_x_60) ;  /* 0x0000000000580947 */ /* 0x000fea0003800000 */
[----:B------:R-:W-:-:S13]  /*33a0*/  ELECT P0, URZ, PT ;  /* 0x0000000000ff782f */ /* 0x000fda0003800000 */
[----:B------:R-:W-:Y:S05]  /*33b0*/  @!P0 BRA `(.L_x_61) ;  /* 0x0000000000608947 */ /* 0x000fea0003800000 */
[----:B------:R-:W-:Y:S01]  /*33c0*/  UMOV UR4, 0x10 ;  /* 0x0000001000047882 */ /* 0x000fe20000000000 */
[----:B------:R-:W-:Y:S01]  /*33d0*/  HFMA2 R0, -RZ, RZ, 0, 5.9604644775390625e-08 ;  /* 0x00000001ff007431 */ /* 0x000fe200000001ff */
[----:B------:R-:W-:-:S03]  /*33e0*/  MOV R3, 0xffff ;  /* 0x0000ffff00037802 */ /* 0x000fc60000000f00 */
[----:B------:R-:W-:Y:S04]  /*33f0*/  DEPBAR.LE SB2, 0x36 ;  /* 0x0000ad800000791a */ /* 0x000fe80000000000 */
[----:B------:R-:W2:Y:S02]  /*3400*/  UTCATOMSWS.FIND_AND_SET.ALIGN UP0, UR4, UR4 ;  /* 0x00000004000475e3 */ /* 0x000ea40008000800 */
[----:B--2---:R-:W-:Y:S01]  /*3410*/  MOV R4, UR4 ;  /* 0x0000000400047c02 */ /* 0x004fe20008000f00 */
[----:B------:R-:W-:Y:S06]  /*3420*/  BRA.U UP0, `(.L_x_62) ;  /* 0x0000000100187547 */ /* 0x000fec000b800000 */
.L_x_63:
[----:B------:R-:W-:Y:S05]  /*3430*/  NANOSLEEP 0x64 ;  /* 0x000000640000795d */ /* 0x000fea0003800000 */
[----:B------:R-:W-:-:S05]  /*3440*/  UMOV UR4, 0x10 ;  /* 0x0000001000047882 */ /* 0x000fca0000000000 */
[----:B------:R-:W-:Y:S04]  /*3450*/  DEPBAR.LE SB2, 0x36 ;  /* 0x0000ad800000791a */ /* 0x000fe80000000000 */
[----:B------:R-:W2:Y:S02]  /*3460*/  UTCATOMSWS.FIND_AND_SET.ALIGN UP0, UR4, UR4 ;  /* 0x00000004000475e3 */ /* 0x000ea40008000800 */
[----:B--2---:R-:W-:Y:S01]  /*3470*/  MOV R4, UR4 ;  /* 0x0000000400047c02 */ /* 0x004fe20008000f00 */
[----:B------:R-:W-:Y:S05]  /*3480*/  BRA.U !UP0, `(.L_x_63) ;  /* 0xfffffffd08e87547 */ /* 0x000fea000b83ffff */
.L_x_62:
[-C--:B------:R-:W-:Y:S02]  /*3490*/  SHF.L.U32 R3, R3, R4.reuse, RZ ;  /* 0x0000000403037219 */ /* 0x080fe400000006ff */
[----:B------:R-:W-:Y:S01]  /*34a0*/  SHF.L.U32 R0, R0, R4, RZ ;  /* 0x0000000400007219 */ /* 0x000fe200000006ff */
[----:B------:R-:W-:Y:S02]  /*34b0*/  IMAD.SHL.U32 R4, R4, 0x20, RZ ;  /* 0x0000002004047824 */ /* 0x000fe400078e00ff */
[----:B------:R2:W-:Y:S04]  /*34c0*/  ATOMS.OR RZ, [UR5+0x14], R3 ;  /* 0x00001403ffff798c */ /* 0x0005e8000b000005 */
[----:B------:R2:W-:Y:S04]  /*34d0*/  ATOMS.OR RZ, [UR5+0x18], R0 ;  /* 0x00001800ffff798c */ /* 0x0005e8000b000005 */
[----:B------:R2:W-:Y:S01]  /*34e0*/  STS [UR6+0x140], R4 ;  /* 0x00014004ff007988 */ /* 0x0005e20008000806 */
[----:B------:R-:W-:Y:S05]  /*34f0*/  BRA `(.L_x_61) ;  /* 0x0000000000107947 */ /* 0x000fea0003800000 */
.L_x_60:
[----:B------:R-:W-:Y:S02]  /*3500*/  MOV R0, 0xffffffff ;  /* 0xffffffff00007802 */ /* 0x000fe40000000f00 */
[----:B------:R-:W-:-:S03]  /*3510*/  MOV R4, 0x3540 ;  /* 0x0000354000047802 */ /* 0x000fc60000000f00 */
[----:B------:R2:W-:Y:S04]  /*3520*/  STS [UR6+0x140], R0 ;  /* 0x00014000ff007988 */ /* 0x0005e80008000806 */
[----:B-12--5:R-:W-:Y:S05]  /*3530*/  CALL.REL.NOINC `($__internal_1_$__cuda_sm10x_tcgen05_guardrail_trap_phase_invalid_during_alloc) ;  /* 0x00000060008c7944 */ /* 0x026fea0003c00000 */
.L_x_61:
[----:B------:R-:W-:Y:S05]  /*3540*/  WARPSYNC.ALL ;  /* 0x0000000000007948 */ /* 0x000fea0003800000 */
[----:B------:R-:W3:Y:S01]  /*3550*/  S2UR UR4, SR_CgaCtaId ;  /* 0x00000000000479c3 */ /* 0x000ee20000008800 */
[----:B------:R-:W-:Y:S01]  /*3560*/  UMOV UR41, 0x400 ;  /* 0x0000040000297882 */ /* 0x000fe20000000000 */
[----:B------:R-:W-:-:S06]  /*3570*/  NOP ;  /* 0x0000000000007918 */ /* 0x000fcc0000000000 */
[----:B------:R-:W-:Y:S06]  /*3580*/  BAR.ARV 0x6, 0xa0 ;  /* 0x0182800000007b1d */ /* 0x000fec0000002000 */
[----:B------:R-:W4:Y:S01]  /*3590*/  LDCU UR6, c[0x0][0x38c] ;  /* 0x00007180ff0677ac */ /* 0x000f220008000800 */
[----:B------:R-:W-:Y:S01]  /*35a0*/  LOP3.LUT R2, R2, 0xffff, RZ, 0xc0, !PT ;  /* 0x0000ffff02027812 */ /* 0x000fe200078ec0ff */
[----:B------:R-:W-:Y:S01]  /*35b0*/  IMAD.MOV.U32 R11, RZ, RZ, 0x1 ;  /* 0x00000001ff0b7424 */ /* 0x000fe200078e00ff */
[----:B------:R-:W-:Y:S01]  /*35c0*/  CS2R R8, SRZ ;  /* 0x0000000000087805 */ /* 0x000fe2000001ff00 */
[----:B------:R-:W1:Y:S01]  /*35d0*/  LDCU UR7, c[0x0][0x38c] ;  /* 0x00007180ff0777ac */ /* 0x000e620008000800 */
[----:B------:R-:W-:Y:S01]  /*35e0*/  R2UR UR42, R2 ;  /* 0x00000000022a72ca */ /* 0x000fe200000e0000 */
[----:B------:R-:W-:Y:S01]  /*35f0*/  IMAD.MOV.U32 R10, RZ, RZ, RZ ;  /* 0x000000ffff0a7224 */ /* 0x000fe200078e00ff */
[----:B------:R-:W-:Y:S01]  /*3600*/  UMOV UR45, URZ ;  /* 0x000000ff002d7c82 */ /* 0x000fe20008000000 */
[----:B------:R-:W-:Y:S01]  /*3610*/  UMOV UR39, URZ ;  /* 0x000000ff00277c82 */ /* 0x000fe20008000000 */
[----:B---3--:R-:W-:Y:S01]  /*3620*/  ULEA UR41, UR4, UR41, 0x18 ;  /* 0x0000002904297291 */ /* 0x008fe2000f8ec0ff */
[----:B------:R-:W-:Y:S01]  /*3630*/  UMOV UR62, 0x0 ;  /* 0x00000000003e7882 */ /* 0x000fe20000000000 */
[----:B------:R-:W-:-:S02]  /*3640*/  UMOV UR63, 0x4200010 ;  /* 0x04200010003f7882 */ /* 0x000fc40000000000 */
[----:B------:R-:W-:Y:S02]  /*3650*/  UIADD3 UR5, UPT, UPT, UR41, 0x4400, URZ ;  /* 0x0000440029057890 */ /* 0x000fe4000fffe0ff */
[----:B------:R-:W-:Y:S02]  /*3660*/  UIADD3 UR4, UPT, UPT, UR41, 0x14400, URZ ;  /* 0x0001440029047890 */ /* 0x000fe4000fffe0ff */
[----:B----4-:R-:W-:Y:S01]  /*3670*/  UIADD3 UR6, UPT, UPT, UR6, 0x7f, URZ ;  /* 0x0000007f06067890 */ /* 0x010fe2000fffe0ff */
[----:B--2---:R-:W2:Y:S01]  /*3680*/  LDS R0, [UR41+0x140] ;  /* 0x00014029ff007984 */ /* 0x004ea20008000800 */
[----:B------:R-:W-:Y:S02]  /*3690*/  USHF.R.U32.HI UR5, URZ, 0x4, UR5 ;  /* 0x00000004ff057899 */ /* 0x000fe40008011605 */
[----:B------:R-:W-:Y:S02]  /*36a0*/  USHF.R.S32.HI UR47, URZ, 0x1f, UR6 ;  /* 0x0000001fff2f7899 */ /* 0x000fe40008011406 */
[----:B------:R-:W-:-:S02]  /*36b0*/  USHF.R.U32.HI UR4, URZ, 0x4, UR4 ;  /* 0x00000004ff047899 */ /* 0x000fc40008011604 */
[----:B------:R-:W-:Y:S02]  /*36c0*/  ULEA.HI UR47, UR47, UR6, URZ, 0x7 ;  /* 0x000000062f2f7291 */ /* 0x000fe4000f8f38ff */
[----:B------:R-:W-:Y:S02]  /*36d0*/  ULOP3.LUT UR5, UR5, 0x3fff, URZ, 0xc0, !UPT ;  /* 0x00003fff05057892 */ /* 0x000fe4000f8ec0ff */
[----:B------:R-:W-:Y:S02]  /*36e0*/  USHF.R.S32.HI UR47, URZ, 0x7, UR47 ;  /* 0x00000007ff2f7899 */ /* 0x000fe4000801142f */
[----:B------:R-:W-:Y:S02]  /*36f0*/  ULOP3.LUT UR4, UR4, 0x3fff, URZ, 0xc0, !UPT ;  /* 0x00003fff04047892 */ /* 0x000fe4000f8ec0ff */
[----:B------:R-:W-:Y:S01]  /*3700*/  UISETP.LT.AND UP0, UPT, UR47, 0x1, UPT ;  /* 0x000000012f00788c */ /* 0x000fe2000bf01270 */
[----:B------:R-:W-:Y:S01]  /*3710*/  UMOV UR60, 0x0 ;  /* 0x00000000003c7882 */ /* 0x000fe20000000000 */
[----:B------:R-:W-:-:S02]  /*3720*/  UMOV UR61, 0x4200010 ;  /* 0x04200010003d7882 */ /* 0x000fc40000000000 */
[----:B------:R-:W-:Y:S01]  /*3730*/  USEL UR64, UR47, 0x1, !UP0 ;  /* 0x000000012f407887 */ /* 0x000fe2000c000000 */
[----:B------:R-:W-:Y:S01]  /*3740*/  UMOV UR58, 0x0 ;  /* 0x00000000003a7882 */ /* 0x000fe20000000000 */
[----:B------:R-:W-:Y:S01]  /*3750*/  UMOV UR59, 0x4200010 ;  /* 0x04200010003b7882 */ /* 0x000fe20000000000 */
[----:B------:R-:W-:Y:S01]  /*3760*/  UMOV UR56, 0x0 ;  /* 0x0000000000387882 */ /* 0x000fe20000000000 */
[----:B------:R-:W-:Y:S01]  /*3770*/  UMOV UR57, 0x4200010 ;  /* 0x0420001000397882 */ /* 0x000fe20000000000 */
[----:B------:R-:W-:Y:S01]  /*3780*/  UMOV UR54, 0x0 ;  /* 0x0000000000367882 */ /* 0x000fe20000000000 */
[----:B------:R-:W-:Y:S01]  /*3790*/  UMOV UR55, 0x4200010 ;  /* 0x0420001000377882 */ /* 0x000fe20000000000 */
[----:B------:R-:W-:Y:S01]  /*37a0*/  UMOV UR52, 0x0 ;  /* 0x0000000000347882 */ /* 0x000fe20000000000 */
[----:B------:R-:W-:Y:S01]  /*37b0*/  UMOV UR53, 0x4200010 ;  /* 0x0420001000357882 */ /* 0x000fe20000000000 */
[----:B------:R-:W-:Y:S02]  /*37c0*/  ULOP3.LUT UR43, UR5, 0x10000, URZ, 0xfc, !UPT ;  /* 0x00010000052b7892 */ /* 0x000fe4000f8efcff */
[----:B------:R-:W-:-:S02]  /*37d0*/  ULOP3.LUT UR44, UR4, 0x10000, URZ, 0xfc, !UPT ;  /* 0x00010000042c7892 */ /* 0x000fc4000f8efcff */
[----:B------:R-:W-:Y:S02]  /*37e0*/  UIADD3 UR64, UPT, UPT, -UR64, URZ, URZ ;  /* 0x000000ff40407290 */ /* 0x000fe4000fffe1ff */
[----:B-1----:R-:W-:Y:S01]  /*37f0*/  UISETP.GE.AND UP4, UPT, UR7, 0x1, UPT ;  /* 0x000000010700788c */ /* 0x002fe2000bf86270 */
[----:B------:R-:W-:Y:S01]  /*3800*/  UMOV UR50, 0x0 ;  /* 0x0000000000327882 */ /* 0x000fe20000000000 */
[----:B------:R-:W-:Y:S01]  /*3810*/  UMOV UR51, 0x4200010 ;  /* 0x0420001000337882 */ /* 0x000fe20000000000 */
[----:B------:R-:W-:Y:S01]  /*3820*/  UMOV UR48, 0x0 ;  /* 0x0000000000307882 */ /* 0x000fe20000000000 */
[----:B--2---:R-:W-:Y:S01]  /*3830*/  R2UR UR65, R0 ;  /* 0x00000000004172ca */ /* 0x004fe200000e0000 */
[----:B------:R-:W-:-:S14]  /*3840*/  UMOV UR49, 0x4200010 ;  /* 0x0420001000317882 */ /* 0x000fdc0000000000 */
.L_x_70:
[----:B------:R-:W-:Y:S02]  /*3850*/  LEA R0, R10, UR41, 0x3 ;  /* 0x000000290a007c11 */ /* 0x000fe4000f8e18ff */
[----:B------:R-:W-:Y:S02]  /*3860*/  SHF.L.U32 R2, R9, 0x1f, RZ ;  /* 0x0000001f09027819 */ /* 0x000fe400000006ff */
[----:B------:R-:W-:Y:S01]  /*3870*/  PLOP3.LUT P0, PT, PT, PT, UP4, 0x80, 0x8 ;  /* 0x000000000008781c */ /* 0x000fe20003f0f048 */
[----:B------:R-:W-:Y:S01]  /*3880*/  VIADD R3, R0, 0xa0 ;  /* 0x000000a000037836 */ /* 0x000fe20000000000 */
[----:B-1----:R-:W1:Y:S02]  /*3890*/  SYNCS.PHASECHK.TRANS64.TRYWAIT P1, [R0+URZ+0x90], R2 ;  /* 0x00009002000075a7 */ /* 0x002e6400080211ff */
[----:B-1-3--:R-:W-:Y:S09]  /*38a0*/  @!P1 BRA `(.L_x_64) ;  /* 0x0000005400b09947 */ /* 0x00aff20003800000 */
.L_x_157:
[----:B------:R-:W-:Y:S01]  /*38b0*/  LEA R4, R10, UR41, 0x4 ;  /* 0x000000290a047c11 */ /* 0x000fe2000f8e20ff */
[----:B------:R-:W-:Y:S01]  /*38c0*/  @UP4 ULEA UR4, UR39, UR41, 0x3 ;  /* 0x0000002927044291 */ /* 0x000fe2000f8e18ff */
[----:B------:R-:W-:Y:S01]  /*38d0*/  PLOP3.LUT P2, PT, PT, PT, PT, 0x80, 0x8 ;  /* 0x000000000008781c */ /* 0x000fe20003f4f070 */
[----:B------:R-:W-:Y:S01]  /*38e0*/  ULEA UR46, UR45, UR41, 0x3 ;  /* 0x000000292d2e7291 */ /* 0x000fe2000f8e18ff */
[----:B------:R-:W-:Y:S02]  /*38f0*/  PRMT R3, RZ, 0x654, R3 ;  /* 0x00000654ff037816 */ /* 0x000fe40000000003 */
[----:B------:R-:W2:Y:S01]  /*3900*/  LDS.128 R4, [R4+0x120] ;  /* 0x0001200004047984 */ /* 0x000ea20000000c00 */
[----:B-1----:R-:W-:Y:S02]  /*3910*/  @P0 SHF.L.U32 R2, R8, 0x1f, RZ ;  /* 0x0000001f08020819 */ /* 0x002fe400000006ff */
[----:B------:R-:W-:Y:S01]  /*3920*/  SHF.L.U32 R0, R11, 0x1f, RZ ;  /* 0x0000001f0b007819 */ /* 0x000fe200000006ff */
[----:B------:R-:W-:Y:S01]  /*3930*/  @!PT LDS RZ, [RZ] ;  /* 0x00000000fffff984 */ /* 0x000fe20000000800 */
[----:B------:R-:W-:Y:S01]  /*3940*/  @!PT LDS RZ, [RZ] ;  /* 0x00000000fffff984 */ /* 0x000fe20000000800 */
[----:B------:R-:W-:Y:S01]  /*3950*/  @!PT LDS RZ, [RZ] ;  /* 0x00000000fffff984 */ /* 0x000fe20000000800 */
[----:B------:R-:W-:Y:S01]  /*3960*/  @!PT LDS RZ, [RZ] ;  /* 0x00000000fffff984 */ /* 0x000fe20000000800 */
[----:B------:R1:W-:Y:S06]  /*3970*/  MEMBAR.ALL.CTA ;  /* 0x0000000000007992 */ /* 0x0003ec0000008000 */
[----:B-1----:R-:W1:Y:S02]  /*3980*/  FENCE.VIEW.ASYNC.S ;  /* 0x00000000000073c6 */ /* 0x002e640000000000 */
[----:B-1----:R1:W-:Y:S01]  /*3990*/  SYNCS.ARRIVE.TRANS64.RED.A1T0 RZ, [R3+URZ], RZ ;  /* 0x000000ff03ff79a7 */ /* 0x0023e200081004ff */
[----:B------:R1:W3:Y:S01]  /*39a0*/  @P0 SYNCS.PHASECHK.TRANS64.TRYWAIT P2, [UR4], R2 ;  /* 0x00000002ff0005a7 */ /* 0x0002e20008041104 */
[----:B------:R-:W-:Y:S01]  /*39b0*/  ULEA.HI UR4, UR45, UR45, URZ, 0x1 ;  /* 0x0000002d2d047291 */ /* 0x000fe2000f8f08ff */
[----:B--2---:R-:W-:-:S03]  /*39c0*/  LOP3.LUT P1, RZ, R6, 0x1, RZ, 0xc0, !PT ;  /* 0x0000000106ff7812 */ /* 0x004fc6000782c0ff */
[----:B------:R-:W-:Y:S02]  /*39d0*/  USHF.L.U32 UR5, UR4, 0x6, URZ ;  /* 0x0000000604057899 */ /* 0x000fe400080006ff */
[----:B------:R-:W-:Y:S02]  /*39e0*/  ULOP3.LUT UR36, UR4, 0xffe, URZ, 0xc0, !UPT ;  /* 0x00000ffe04247892 */ /* 0x000fe4000f8ec0ff */
[----:B------:R-:W-:Y:S02]  /*39f0*/  ULOP3.LUT UR4, UR5, 0xffffff80, URZ, 0xc0, !UPT ;  /* 0xffffff8005047892 */ /* 0x000fe4000f8ec0ff */
[----:B------:R-:W-:Y:S02]  /*3a00*/  UIADD3 UR36, UPT, UPT, -UR36, UR45, URZ ;  /* 0x0000002d24247290 */ /* 0x000fe4000fffe1ff */
[----:B------:R-:W-:Y:S01]  /*3a10*/  UIADD3 UR4, UPT, UPT, UR65, UR4, URZ ;  /* 0x0000000441047290 */ /* 0x000fe2000fffe0ff */
[----:B------:R-:W2:Y:S03]  /*3a20*/  SYNCS.PHASECHK.TRANS64.TRYWAIT P0, [UR46+0xd0], R0 ;  /* 0x0000d000ff0075a7 */ /* 0x000ea6000800112e */
[----:B------:R-:W-:Y:S01]  /*3a30*/  ULEA UR36, UR36, UR4, 0x14 ;  /* 0x0000000424247291 */ /* 0x000fe2000f8ea0ff */
[----:B-123--:R-:W-:Y:S11]  /*3a40*/  @!P0 BRA `(.L_x_65) ;  /* 0x00000054005c8947 */ /* 0x00eff60003800000 */
.L_x_159:
[----:B------:R-:W-:Y:S01]  /*3a50*/  IADD3 R10, PT, PT, R10, 0x1, RZ ;  /* 0x000000010a0a7810 */ /* 0x000fe20007ffe0ff */
[----:B------:R-:W-:Y:S06]  /*3a60*/  BRA.U !UP4, `(.L_x_66) ;  /* 0x000000050c107547 */ /* 0x000fec000b800000 */
[----:B------:R-:W-:Y:S01]  /*3a70*/  UPLOP3.LUT UP2, UPT, UPT, UPT, UPT, 0x40, 0x4 ;  /* 0x000000000004789c */ /* 0x000fe20003f4e870 */
[----:B------:R-:W-:Y:S01]  /*3a80*/  UMOV UR38, UR64 ;  /* 0x0000004000267c82 */ /* 0x000fe20008000000 */
[----:B------:R-:W-:Y:S01]  /*3a90*/  UMOV UR37, UR47 ;  /* 0x0000002f00257c82 */ /* 0x000fe20008000000 */
[----:B------:R-:W-:-:S08]  /*3aa0*/  UMOV UR5, UR39 ;  /* 0x0000002700057c82 */ /* 0x000fd00008000000 */
.L_x_69:
[----:B------:R-:W-:Y:S02]  /*3ab0*/  UIADD3 UR38, UPT, UPT, UR38, 0x1, URZ ;  /* 0x0000000126267890 */ /* 0x000fe4000fffe0ff */
[----:B------:R-:W-:Y:S02]  /*3ac0*/  ULEA UR7, UR5, UR41, 0x3 ;  /* 0x0000002905077291 */ /* 0x000fe4000f8e18ff */
[----:B------:R-:W-:Y:S01]  /*3ad0*/  UISETP.NE.AND UP3, UPT, UR38, URZ, UPT ;  /* 0x000000ff2600728c */ /* 0x000fe2000bf65270 */
[----:B--23--:R-:W-:Y:S10]  /*3ae0*/  @P2 BRA `(.L_x_67) ;  /* 0x00000000000c2947 */ /* 0x00cff40003800000 */
[----:B-1----:R-:W-:Y:S04]  /*3af0*/  SHF.L.U32 R2, R8, 0x1f, RZ ;  /* 0x0000001f08027819 */ /* 0x002fe800000006ff */
[----:B------:R-:W1:Y:S02]  /*3b00*/  SYNCS.PHASECHK.TRANS64.TRYWAIT P0, [UR7], R2 ;  /* 0x00000002ff0075a7 */ /* 0x000e640008001107 */
[----:B-1----:R-:W-:Y:S05]  /*3b10*/  @!P0 BRA `(.L_x_68) ;  /* 0x0000005400408947 */ /* 0x002fea0003800000 */
.L_x_67:
[----:B------:R-:W-:Y:S01]  /*3b20*/  UISETP.NE.AND UP0, UPT, UR37, 0x1, UPT ;  /* 0x000000012500788c */ /* 0x000fe2000bf05270 */
[----:B------:R-:W-:Y:S01]  /*3b30*/  PLOP3.LUT P2, PT, PT, PT, PT, 0x80, 0x8 ;  /* 0x000000000008781c */ /* 0x000fe20003f4f070 */
[----:B------:R-:W-:Y:S02]  /*3b40*/  UIADD3 UR4, UPT, UPT, UR5, 0x1, URZ ;  /* 0x0000000105047890 */ /* 0x000fe4000fffe0ff */
[----:B------:R-:W-:Y:S02]  /*3b50*/  UIADD3 UR40, UPT, UPT, UR7, 0x20, URZ ;  /* 0x0000002007287890 */ /* 0x000fe4000fffe0ff */
[----:B------:R-:W-:Y:S01]  /*3b60*/  UISETP.NE.AND UP1, UPT, UR4, 0x4, UPT ;  /* 0x000000040400788c */ /* 0x000fe2000bf25270 */
[----:B------:R-:W-:Y:S01]  /*3b70*/  PLOP3.LUT P0, PT, PT, PT, UP0, 0x80, 0x8 ;  /* 0x000000000008781c */ /* 0x000fe20003f0f008 */
[----:B------:R-:W-:Y:S02]  /*3b80*/  UIADD3 UR37, UPT, UPT, UR37, -0x1, URZ ;  /* 0xffffffff25257890 */ /* 0x000fe4000fffe0ff */
[----:B------:R-:W-:Y:S02]  /*3b90*/  USEL UR6, URZ, 0x1, UP1 ;  /* 0x00000001ff067887 */ /* 0x000fe40008800000 */
[----:B------:R-:W-:Y:S01]  /*3ba0*/  USEL UR39, UR4, URZ, UP1 ;  /* 0x000000ff04277287 */ /* 0x000fe20008800000 */
[----:B------:R-:W-:Y:S01]  /*3bb0*/  UMOV UR7, 0x40004040 ;  /* 0x4000404000077882 */ /* 0x000fe20000000000 */
[----:B------:R-:W-:Y:S02]  /*3bc0*/  UMOV UR35, 0x40004040 ;  /* 0x4000404000237882 */ /* 0x000fe40000000000 */
[----:B------:R-:W-:Y:S01]  /*3bd0*/  @UP0 ULEA UR4, UR39, UR41, 0x3 ;  /* 0x0000002927040291 */ /* 0x000fe2000f8e18ff */
[----:B------:R-:W-:Y:S01]  /*3be0*/  LOP3.LUT R8, R8, UR6, RZ, 0x3c, !PT ;  /* 0x0000000608087c12 */ /* 0x000fe2000f8e3cff */
[----:B------:R-:W-:Y:S01]  /*3bf0*/  ULEA UR6, UR5, UR44, 0xb ;  /* 0x0000002c05067291 */ /* 0x000fe2000f8e58ff */
[----:B------:R-:W-:Y:S02]  /*3c00*/  UMOV UR33, 0x40004040 ;  /* 0x4000404000217882 */ /* 0x000fe40000000000 */
[----:B-1----:R-:W-:Y:S01]  /*3c10*/  @P0 SHF.L.U32 R0, R8, 0x1f, RZ ;  /* 0x0000001f08000819 */ /* 0x002fe200000006ff */
[----:B------:R-:W-:Y:S02]  /*3c20*/  UIADD3 UR34, UPT, UPT, UR6, 0x2, URZ ;  /* 0x0000000206227890 */ /* 0x000fe4000fffe0ff */
[----:B------:R-:W-:Y:S01]  /*3c30*/  UIADD3 UR30, UPT, UPT, UR6, 0x4, URZ ;  /* 0x00000004061e7890 */ /* 0x000fe2000fffe0ff */
[----:B------:R2:W3:Y:S01]  /*3c40*/  @P0 SYNCS.PHASECHK.TRANS64.TRYWAIT P2, [UR4], R0 ;  /* 0x00000000ff0005a7 */ /* 0x0004e20008041104 */
[----:B------:R-:W-:Y:S02]  /*3c50*/  ULEA UR4, UR5, UR43, 0xa ;  /* 0x0000002b05047291 */ /* 0x000fe4000f8e50ff */
[----:B------:R-:W-:Y:S02]  /*3c60*/  UIADD3 UR26, UPT, UPT, UR6, 0x6, URZ ;  /* 0x00000006061a7890 */ /* 0x000fe4000fffe0ff */
        /* <DEDUP_REMOVED lines=10> */
[----:B------:R-:W-:Y:S01]  /*3d10*/  UIADD3 UR8, UPT, UPT, UR4, 0x206, URZ ;  /* 0x0000020604087890 */ /* 0x000fe2000fffe0ff */
[----:B------:R-:W-:Y:S01]  /*3d20*/  UMOV UR5, 0x40004040 ;  /* 0x4000404000057882 */ /* 0x000fe20000000000 */
[----:B------:R-:W-:Y:S01]  /*3d30*/  UMOV UR31, 0x40004040 ;  /* 0x40004040001f7882 */ /* 0x000fe20000000000 */
[----:B------:R1:W-:Y:S01]  /*3d40*/  UTCHMMA gdesc[UR4], gdesc[UR6], tmem[UR36], tmem[UR62], idesc[UR63], UP2 ;  /* 0x00ff3e06040075ea */ /* 0x0003e20009000024 */
[----:B------:R-:W-:Y:S01]  /*3d50*/  UPLOP3.LUT UP2, UPT, UPT, UPT, UPT, 0x80, 0x8 ;  /* 0x000000000008789c */ /* 0x000fe20003f4f070 */
[----:B------:R2:W-:Y:S01]  /*3d60*/  UTCHMMA gdesc[UR32], gdesc[UR34], tmem[UR36], tmem[UR60], idesc[UR61], UPT ;  /* 0x00ff3c22200075ea */ /* 0x0005e2000b800024 */
[----:B------:R-:W-:Y:S01]  /*3d70*/  UMOV UR29, 0x40004040 ;  /* 0x40004040001d7882 */ /* 0x000fe20000000000 */
[----:B------:R-:W-:Y:S01]  /*3d80*/  UMOV UR27, 0x40004040 ;  /* 0x40004040001b7882 */ /* 0x000fe20000000000 */
        /* <DEDUP_REMOVED lines=12> */
[----:B------:R-:W-:Y:S01]  /*3e50*/  UMOV UR9, 0x40004040 ;  /* 0x4000404000097882 */ /* 0x000fe20000000000 */
[----:B------:R2:W-:Y:S01]  /*3e60*/  UTCHMMA gdesc[UR12], gdesc[UR14], tmem[UR36], tmem[UR50], idesc[UR51], UPT ;  /* 0x00ff320e0c0075ea */ /* 0x0005e2000b800024 */
[----:B------:R2:W-:Y:S01]  /*3e70*/  UTCHMMA gdesc[UR8], gdesc[UR10], tmem[UR36], tmem[UR48], idesc[UR49], UPT ;  /* 0x00ff300a080075ea */ /* 0x0005e2000b800024 */
[----:B------:R2:W-:Y:S01]  /*3e80*/  UTCBAR.MULTICAST [UR40], URZ, UR42 ;  /* 0x000000ff280073e9 */ /* 0x0005e2000800082a */
[----:B-1----:R-:W-:Y:S01]  /*3e90*/  UMOV UR5, UR39 ;  /* 0x0000002700057c82 */ /* 0x002fe20008000000 */
[----:B------:R-:W-:Y:S05]  /*3ea0*/  BRA.U UP3, `(.L_x_69) ;  /* 0xfffffffd03007547 */ /* 0x000fea000b83ffff */
.L_x_66:
[----:B------:R-:W-:Y:S01]  /*3eb0*/  UIADD3 UR4, UPT, UPT, UR45, 0x1, URZ ;  /* 0x000000012d047890 */ /* 0x000fe2000fffe0ff */
[C---:B------:R-:W-:Y:S01]  /*3ec0*/  ISETP.NE.AND P0, PT, R10.reuse, 0x2, PT ;  /* 0x000000020a00780c */ /* 0x040fe20003f05270 */
[----:B------:R-:W-:Y:S02]  /*3ed0*/  UIADD3 UR5, UPT, UPT, UR46, 0xb0, URZ ;  /* 0x000000b02e057890 */ /* 0x000fe4000fffe0ff */
[----:B------:R-:W-:Y:S01]  /*3ee0*/  UISETP.NE.AND UP0, UPT, UR4, 0x4, UPT ;  /* 0x000000040400788c */ /* 0x000fe2000bf05270 */
[----:B-12---:R-:W-:Y:S02]  /*3ef0*/  SEL R0, RZ, 0x1, P0 ;  /* 0x00000001ff007807 */ /* 0x006fe40000000000 */
[----:B------:R-:W-:Y:S01]  /*3f00*/  SEL R10, R10, RZ, P0 ;  /* 0x000000ff0a0a7207 */ /* 0x000fe20000000000 */
[----:B------:R-:W-:Y:S01]  /*3f10*/  USEL UR6, URZ, 0x1, UP0 ;  /* 0x00000001ff067887 */ /* 0x000fe20008000000 */
[----:B------:R-:W-:Y:S01]  /*3f20*/  LOP3.LUT R9, R9, R0, RZ, 0x3c, !PT ;  /* 0x0000000009097212 */ /* 0x000fe200078e3cff */
[----:B------:R-:W-:Y:S01]  /*3f30*/  USEL UR45, UR4, URZ, UP0 ;  /* 0x000000ff042d7287 */ /* 0x000fe20008000000 */
[----:B------:R1:W-:Y:S03]  /*3f40*/  UTCBAR [UR5], URZ ;  /* 0x000000ff050073e9 */ /* 0x0003e600080000ff */
[----:B------:R-:W-:Y:S01]  /*3f50*/  LOP3.LUT R11, R11, UR6, RZ, 0x3c, !PT ;  /* 0x000000060b0b7c12 */ /* 0x000fe2000f8e3cff */
[----:B------:R-:W-:Y:S07]  /*3f60*/  @P1 BRA `(.L_x_70) ;  /* 0xfffffff800381947 */ /* 0x000fee000383ffff */
[----:B------:R-:W2:Y:S01]  /*3f70*/  S2UR UR8, SR_CgaCtaId ;  /* 0x00000000000879c3 */ /* 0x000ea20000008800 */
[----:B------:R-:W-:Y:S01]  /*3f80*/  ELECT P0, URZ, PT ;  /* 0x0000000000ff782f */ /* 0x000fe20003800000 */
[----:B------:R-:W-:Y:S01]  /*3f90*/  IMAD.MOV.U32 R0, RZ, RZ, 0x1 ;  /* 0x00000001ff007424 */ /* 0x000fe200078e00ff */
[----:B------:R-:W-:Y:S01]  /*3fa0*/  UIADD3 UR41, UPT, UPT, UR41, 0xd0, URZ ;  /* 0x000000d029297890 */ /* 0x000fe2000fffe0ff */
[----:B------:R-:W-:Y:S01]  /*3fb0*/  SHF.L.U32 R2, R11, 0x1f, RZ ;  /* 0x0000001f0b027819 */ /* 0x000fe200000006ff */
[----:B------:R-:W-:-:S03]  /*3fc0*/  UMOV UR4, 0x40 ;  /* 0x0000004000047882 */ /* 0x000fc60000000000 */
[----:B------:R-:W-:Y:S01]  /*3fd0*/  UVIRTCOUNT.DEALLOC.SMPOOL 0x80 ;  /* 0x000000800000784c */ /* 0x000fe20000000000 */
[----:B--2---:R-:W-:Y:S02]  /*3fe0*/  ULEA UR8, UR8, UR4, 0x18 ;  /* 0x0000000408087291 */ /* 0x004fe4000f8ec0ff */
[----:B------:R-:W-:-:S07]  /*3ff0*/  ULEA UR4, UR45, UR41, 0x3 ;  /* 0x000000292d047291 */ /* 0x000fce000f8e18ff */
[----:B------:R2:W-:Y:S02]  /*4000*/  @P0 STS.U8 [UR8+0x1c], R0 ;  /* 0x00001c00ff000988 */ /* 0x0005e40008000008 */
[----:B------:R-:W4:Y:S02]  /*4010*/  SYNCS.PHASECHK.TRANS64.TRYWAIT P0, [UR4], R2 ;  /* 0x00000002ff0075a7 */ /* 0x000f240008001104 */
[----:B--2-4-:R-:W-:Y:S05]  /*4020*/  @!P0 BRA `(.L_x_71) ;  /* 0x0000005000148947 */ /* 0x014fea0003800000 */
.L_x_162:
[----:B------:R-:W-:-:S04]  /*4030*/  UIADD3 UR4, UPT, UPT, UR45, 0x1, URZ ;  /* 0x000000012d047890 */ /* 0x000fc8000fffe0ff */
[----:B------:R-:W-:-:S04]  /*4040*/  UISETP.NE.AND UP0, UPT, UR4, 0x4, UPT ;  /* 0x000000040400788c */ /* 0x000fc8000bf05270 */
[----:B------:R-:W-:Y:S02]  /*4050*/  USEL UR6, URZ, 0x1, UP0 ;  /* 0x00000001ff067887 */ /* 0x000fe40008000000 */
[----:B------:R-:W-:-:S04]  /*4060*/  USEL UR4, UR4, URZ, UP0 ;  /* 0x000000ff04047287 */ /* 0x000fc80008000000 */
[----:B-1----:R-:W-:Y:S01]  /*4070*/  ULEA UR5, UR4, UR41, 0x3 ;  /* 0x0000002904057291 */ /* 0x002fe2000f8e18ff */
[----:B--2---:R-:W-:-:S04]  /*4080*/  LOP3.LUT R2, R11, UR6, RZ, 0x3c, !PT ;  /* 0x000000060b027c12 */ /* 0x004fc8000f8e3cff */
[----:B------:R-:W-:-:S04]  /*4090*/  SHF.L.U32 R3, R2, 0x1f, RZ ;  /* 0x0000001f02037819 */ /* 0x000fc800000006ff */
[----:B------:R-:W1:Y:S02]  /*40a0*/  SYNCS.PHASECHK.TRANS64.TRYWAIT P0, [UR5], R3 ;  /* 0x00000003ff0075a7 */ /* 0x000e640008001105 */
[----:B-1----:R-:W-:Y:S05]  /*40b0*/  @!P0 BRA `(.L_x_72) ;  /* 0x0000005000088947 */ /* 0x002fea0003800000 */
.L_x_164:
        /* <DEDUP_REMOVED lines=9> */
.L_x_166:
[----:B------:R-:W-:-:S04]  /*4150*/  UIADD3 UR4, UPT, UPT, UR4, 0x1, URZ ;  /* 0x0000000104047890 */ /* 0x000fc8000fffe0ff */
[----:B------:R-:W-:-:S04]  /*4160*/  UISETP.NE.AND UP0, UPT, UR4, 0x4, UPT ;  /* 0x000000040400788c */ /* 0x000fc8000bf05270 */
[----:B------:R-:W-:Y:S02]  /*4170*/  USEL UR5, URZ, 0x1, UP0 ;  /* 0x00000001ff057887 */ /* 0x000fe40008000000 */
[----:B------:R-:W-:-:S04]  /*4180*/  USEL UR4, UR4, URZ, UP0 ;  /* 0x000000ff04047287 */ /* 0x000fc80008000000 */
[----:B------:R-:W-:Y:S01]  /*4190*/  ULEA UR4, UR4, UR41, 0x3 ;  /* 0x0000002904047291 */ /* 0x000fe2000f8e18ff */
[----:B------:R-:W-:-:S04]  /*41a0*/  LOP3.LUT R2, R2, UR5, RZ, 0x3c, !PT ;  /* 0x0000000502027c12 */ /* 0x000fc8000f8e3cff */
[----:B------:R-:W-:-:S04]  /*41b0*/  SHF.L.U32 R2, R2, 0x1f, RZ ;  /* 0x0000001f02027819 */ /* 0x000fc800000006ff */
[----:B------:R-:W2:Y:S02]  /*41c0*/  SYNCS.PHASECHK.TRANS64.TRYWAIT P0, [UR4], R2 ;  /* 0x00000002ff0075a7 */ /* 0x000ea40008001104 */
[----:B--2---:R-:W-:Y:S05]  /*41d0*/  @!P0 BRA `(.L_x_74) ;  /* 0x0000004c00f08947 */ /* 0x004fea0003800000 */
.L_x_168:
[----:B------:R-:W-:Y:S01]  /*41e0*/  NOP ;  /* 0x0000000000007918 */ /* 0x000fe20000000000 */
[----:B-1----:R-:W1:Y:S01]  /*41f0*/  LDS R0, [UR8+0x14] ;  /* 0x00001408ff007984 */ /* 0x002e620008000800 */
[----:B------:R-:W-:Y:S01]  /*4200*/  ULOP3.LUT UR4, UR65, 0xffff, URZ, 0xc0, !UPT ;  /* 0x0000ffff41047892 */ /* 0x000fe2000f8ec0ff */
[----:B------:R-:W-:Y:S01]  /*4210*/  UMOV UR5, 0xffff ;  /* 0x0000ffff00057882 */ /* 0x000fe20000000000 */
[----:B------:R-:W-:Y:S02]  /*4220*/  UMOV UR6, 0x1 ;  /* 0x0000000100067882 */ /* 0x000fe40000000000 */
[----:B------:R-:W-:-:S04]  /*4230*/  USHF.R.U32.HI UR4, URZ, 0x5, UR4 ;  /* 0x00000005ff047899 */ /* 0x000fc80008011604 */
[----:B------:R-:W-:Y:S02]  /*4240*/  USHF.L.U32 UR5, UR5, UR4, URZ ;  /* 0x0000000405057299 */ /* 0x000fe400080006ff */
[----:B------:R-:W-:-:S04]  /*4250*/  USHF.L.U32 UR4, UR6, UR4, URZ ;  /* 0x0000000406047299 */ /* 0x000fc800080006ff */
[----:B-1----:R-:W-:-:S04]  /*4260*/  LOP3.LUT R0, R0, UR5, RZ, 0xc0, !PT ;  /* 0x0000000500007c12 */ /* 0x002fc8000f8ec0ff */
[----:B------:R-:W-:-:S13]  /*4270*/  ISETP.NE.AND P0, PT, R0, UR5, PT ;  /* 0x0000000500007c0c */ /* 0x000fda000bf05270 */
[----:B------:R-:W-:Y:S05]  /*4280*/  @P0 BRA `(.L_x_75) ;  /* 0x0000000000580947 */ /* 0x000fea0003800000 */
[----:B------:R-:W1:Y:S02]  /*4290*/  LDS R0, [UR8+0x18] ;  /* 0x00001808ff007984 */ /* 0x000e640008000800 */
[----:B-1----:R-:W-:-:S04]  /*42a0*/  LOP3.LUT R0, R0, UR4, RZ, 0xc0, !PT ;  /* 0x0000000400007c12 */ /* 0x002fc8000f8ec0ff */
[----:B------:R-:W-:-:S13]  /*42b0*/  ISETP.NE.AND P0, PT, R0, UR4, PT ;  /* 0x0000000400007c0c */ /* 0x000fda000bf05270 */
[----:B------:R-:W-:Y:S05]  /*42c0*/  @P0 BRA `(.L_x_76) ;  /* 0x00000000003c0947 */ /* 0x000fea0003800000 */
[----:B------:R-:W1:Y:S01]  /*42d0*/  S2R R2, SR_LANEID ;  /* 0x0000000000027919 */ /* 0x000e620000000000 */
[----:B------:R-:W-:-:S06]  /*42e0*/  ULOP3.LUT UR5, URZ, UR5, URZ, 0x33, !UPT ;  /* 0x00000005ff057292 */ /* 0x000fcc000f8e33ff */
[----:B------:R-:W-:-:S04]  /*42f0*/  IMAD.U32 R0, RZ, RZ, UR5 ;  /* 0x00000005ff007e24 */ /* 0x000fc8000f8e00ff */
[----:B------:R2:W4:Y:S02]  /*4300*/  REDUX UR7, R0 ;  /* 0x00000000000773c4 */ /* 0x0005240000000000 */
[----:B------:R1:W-:Y:S01]  /*4310*/  UTCATOMSWS.AND URZ, UR5 ;  /* 0x0000000500ff79e3 */ /* 0x0003e20008000000 */
[----:B--2---:R-:W-:Y:S01]  /*4320*/  LOP3.LUT R0, RZ, UR4, RZ, 0x33, !PT ;  /* 0x00000004ff007c12 */ /* 0x004fe2000f8e33ff */
[----:B------:R-:W-:Y:S02]  /*4330*/  VOTEU.ANY UR4, UPT, PT ;  /* 0x0000000000047886 */ /* 0x000fe400038e0100 */
[----:B------:R-:W-:Y:S02]  /*4340*/  UFLO.U32 UR4, UR4 ;  /* 0x00000004000472bd */ /* 0x000fe400080e0000 */
[----:B------:R-:W2:Y:S04]  /*4350*/  REDUX UR6, R0 ;  /* 0x00000000000673c4 */ /* 0x000ea80000000000 */
[----:B-1----:R-:W-:-:S02]  /*4360*/  ISETP.EQ.U32.AND P0, PT, R2, UR4, PT ;  /* 0x0000000402007c0c */ /* 0x002fc4000bf02070 */
[----:B----4-:R-:W-:-:S11]  /*4370*/  MOV R2, UR7 ;  /* 0x0000000700027c02 */ /* 0x010fd60008000f00 */
[----:B------:R1:W-:Y:S01]  /*4380*/  @P0 ATOMS.AND RZ, [UR8+0x14], R2 ;  /* 0x00001402ffff098c */ /* 0x0003e2000a800008 */
[----:B--2---:R-:W-:-:S05]  /*4390*/  IMAD.U32 R0, RZ, RZ, UR6 ;  /* 0x00000006ff007e24 */ /* 0x004fca000f8e00ff */
[----:B------:R1:W-:Y:S01]  /*43a0*/  @P0 ATOMS.AND RZ, [UR8+0x18], R0 ;  /* 0x00001800ffff098c */ /* 0x0003e2000a800008 */
[----:B------:R-:W-:Y:S05]  /*43b0*/  BRA `(.L_x_77) ;  /* 0x0000000000147947 */ /* 0x000fea0003800000 */
.L_x_76:
[----:B------:R-:W-:Y:S02]  /*43c0*/  MOV R2, 0x43e0 ;  /* 0x000043e000027802 */ /* 0x000fe40000000f00 */
[----:B---3-5:R-:W-:Y:S05]  /*43d0*/  CALL.REL.NOINC `($__internal_0_$__cuda_sm10x_tcgen05_guardrail_trap_col_being_dealloced_not_returned_by_alloc) ;  /* 0x0000005000d87944 */ /* 0x028fea0003c00000 */
[----:B------:R-:W-:Y:S05]  /*43e0*/  BRA `(.L_x_77) ;  /* 0x0000000000087947 */ /* 0x000fea0003800000 */
.L_x_75:
[----:B------:R-:W-:Y:S02]  /*43f0*/  MOV R2, 0x4410 ;  /* 0x0000441000027802 */ /* 0x000fe40000000f00 */
[----:B---3-5:R-:W-:Y:S05]  /*4400*/  CALL.REL.NOINC `($__internal_2_$__cuda_sm10x_tcgen05_guardrail_trap_unallocated_columns_being_dealloced) ;  /* 0x0000005000e47944 */ /* 0x028fea0003c00000 */
.L_x_77:
[----:B------:R-:W-:Y:S01]  /*4410*/  NOP ;  /* 0x0000000000007918 */ /* 0x000fe20000000000 */
[----:B------:R-:W-:Y:S05]  /*4420*/  EXIT ;  /* 0x000000000000794d */ /* 0x000fea0003800000 */
.L_x_59:
[----:B------:R-:W-:-:S09]  /*4430*/  UISETP.NE.OR UP0, UPT, UR17, 0x3, !UP4 ;  /* 0x000000031100788c */ /* 0x000fd2000e705670 */
[----:B------:R-:W-:Y:S05]  /*4440*/  BRA.U UP0, `(.L_x_78) ;  /* 0x0000001100547547 */ /* 0x000fea000b800000 */
[----:B------:R-:W2:Y:S01]  /*4450*/  LDCU UR31, c[0x0][0x370] ;  /* 0x00006e00ff1f77ac */ /* 0x000ea20008000800 */
[----:B------:R-:W3:Y:S01]  /*4460*/  LDC.64 R16, c[0x0][0x348] ;  /* 0x0000d200ff107b82 */ /* 0x000ee20000000a00 */
[----:B------:R-:W-:Y:S02]  /*4470*/  HFMA2 R13, -RZ, RZ, 0, 0 ;  /* 0x00000000ff0d7431 */ /* 0x000fe400000001ff */
[----:B------:R-:W-:Y:S01]  /*4480*/  IMAD.MOV.U32 R15, RZ, RZ, 0x1 ;  /* 0x00000001ff0f7424 */ /* 0x000fe200078e00ff */
[----:B------:R-:W2:Y:S01]  /*4490*/  LDCU.128 UR44, c[0x0][0xb10] ;  /* 0x00016200ff2c77ac */ /* 0x000ea20008000c00 */
[----:B------:R-:W-:Y:S01]  /*44a0*/  IMAD.MOV.U32 R14, RZ, RZ, RZ ;  /* 0x000000ffff0e7224 */ /* 0x000fe200078e00ff */
[----:B------:R-:W-:Y:S01]  /*44b0*/  MOV R7, 0x1000 ;  /* 0x0000100000077802 */ /* 0x000fe20000000f00 */
[----:B------:R-:W4:Y:S01]  /*44c0*/  LDCU UR30, c[0x0][0x374] ;  /* 0x00006e80ff1e77ac */ /* 0x000f220008000800 */
[----:B------:R-:W1:Y:S01]  /*44d0*/  LDC.64 R2, c[0x0][0x888] ;  /* 0x00022200ff027b82 */ /* 0x000e620000000a00 */
[----:B------:R-:W4:Y:S01]  /*44e0*/  LDCU UR15, c[0x0][0xb0c] ;  /* 0x00016180ff0f77ac */ /* 0x000f220008000800 */
[----:B------:R-:W3:Y:S06]  /*44f0*/  LDCU UR41, c[0x0][0xb20] ;  /* 0x00016400ff2977ac */ /* 0x000eec0008000800 */
[----:B------:R-:W1:Y:S01]  /*4500*/  LDC.64 R4, c[0x0][0x890] ;  /* 0x00022400ff047b82 */ /* 0x000e620000000a00 */
[----:B------:R-:W3:Y:S01]  /*4510*/  LDCU UR4, c[0x0][0xb30] ;  /* 0x00016600ff0477ac */ /* 0x000ee20008000800 */
[----:B------:R-:W-:Y:S01]  /*4520*/  UMOV UR21, 0x400 ;  /* 0x0000040000157882 */ /* 0x000fe20000000000 */
[----:B--2---:R-:W-:-:S02]  /*4530*/  UIMAD.WIDE.U32 UR6, UR31, UR44, URZ ;  /* 0x0000002c1f0672a5 */ /* 0x004fc4000f8e00ff */
[----:B----4-:R-:W-:Y:S02]  /*4540*/  UIMAD.WIDE.U32 UR8, UR30, UR47, URZ ;  /* 0x0000002f1e0872a5 */ /* 0x010fe4000f8e00ff */
[----:B------:R-:W-:Y:S02]  /*4550*/  ULEA UR21, UR52, UR21, 0x18 ;  /* 0x0000001534157291 */ /* 0x000fe4000f8ec0ff */
[----:B------:R-:W-:Y:S02]  /*4560*/  UPLOP3.LUT UP3, UPT, UPT, UPT, UPT, 0x40, 0x4 ;  /* 0x000000000004789c */ /* 0x000fe40003f6e870 */
[----:B------:R-:W-:Y:S01]  /*4570*/  UIADD3 UR37, UPT, UPT, UR21, 0x58, URZ ;  /* 0x0000005815257890 */ /* 0x000fe2000fffe0ff */
[----:B------:R-:W-:Y:S01]  /*4580*/  UMOV UR6, UR7 ;  /* 0x0000000700067c82 */ /* 0x000fe20008000000 */
[----:B------:R-:W-:Y:S01]  /*4590*/  UMOV UR38, UR9 ;  /* 0x0000000900267c82 */ /* 0x000fe20008000000 */
[----:B------:R-:W-:Y:S02]  /*45a0*/  UISETP.GE.AND UP0, UPT, UR42, 0x1, UPT ;  /* 0x000000012a00788c */ /* 0x000fe4000bf06270 */
[----:B------:R-:W-:Y:S01]  /*45b0*/  UISETP.NE.AND UP4, UPT, UR42, 0x1, UPT ;  /* 0x000000012a00788c */ /* 0x000fe2000bf85270 */
[----:B------:R-:W2:Y:S01]  /*45c0*/  LDCU.64 UR22, c[0x0][0xb28] ;  /* 0x00016500ff1677ac */ /* 0x000ea20008000a00 */
[----:B------:R-:W-:-:S02]  /*45d0*/  UISETP.NE.AND UP6, UPT, UR15, 0x1, UPT ;  /* 0x000000010f00788c */ /* 0x000fc4000bfc5270 */
[----:B------:R-:W-:Y:S02]  /*45e0*/  UISETP.NE.AND UP5, UPT, UR46, 0x1, UPT ;  /* 0x000000012e00788c */ /* 0x000fe4000bfa5270 */
[----:B------:R-:W-:Y:S02]  /*45f0*/  UIADD3 UR33, UPT, UPT, UR21, 0x40, URZ ;  /* 0x0000004015217890 */ /* 0x000fe4000fffe0ff */
[----:B------:R-:W-:Y:S02]  /*4600*/  UIADD3 UR25, UPT, UPT, UR21, 0x48, URZ ;  /* 0x0000004815197890 */ /* 0x000fe4000fffe0ff */
[----:B------:R-:W-:Y:S02]  /*4610*/  UIADD3 UR17, UPT, UPT, UR21, 0x50, URZ ;  /* 0x0000005015117890 */ /* 0x000fe4000fffe0ff */
[----:B------:R-:W-:Y:S02]  /*4620*/  UPRMT UR37, UR52, 0x654, UR37 ;  /* 0x0000065434257896 */ /* 0x000fe40008000025 */
[----:B------:R-:W-:-:S02]  /*4630*/  USHF.R.U32.HI UR39, URZ, UR45, UR6 ;  /* 0x0000002dff277299 */ /* 0x000fc40008011606 */
[----:B---3--:R-:W-:Y:S02]  /*4640*/  USHF.R.U32.HI UR38, URZ, UR41, UR38 ;  /* 0x00000029ff267299 */ /* 0x008fe40008011626 */
[----:B------:R-:W-:-:S11]  /*4650*/  UISETP.NE.AND UP2, UPT, UR4, 0x1, UPT ;  /* 0x000000010400788c */ /* 0x000fd6000bf45270 */
.L_x_89:
[C---:B------:R-:W-:Y:S02]  /*4660*/  LEA R12, R14.reuse, UR21, 0x3 ;  /* 0x000000150e0c7c11 */ /* 0x040fe4000f8e18ff */
[----:B------:R-:W-:Y:S02]  /*4670*/  SHF.L.U32 R0, R13, 0x1f, RZ ;  /* 0x0000001f0d007819 */ /* 0x000fe400000006ff */
[----:B------:R-:W-:Y:S02]  /*4680*/  LEA R8, R14, UR21, 0x4 ;  /* 0x000000150e087c11 */ /* 0x000fe4000f8e20ff */
[----:B---3--:R-:W3:Y:S02]  /*4690*/  SYNCS.PHASECHK.TRANS64.TRYWAIT P0, [R12+URZ+0x90], R0 ;  /* 0x000090000c0075a7 */ /* 0x008ee400080011ff */
[----:B---3--:R-:W-:Y:S05]  /*46a0*/  @!P0 BRA `(.L_x_79) ;  /* 0x0000004800d48947 */ /* 0x008fea0003800000 */
.L_x_169:
        /* <DEDUP_REMOVED lines=8> */
[----:B----4-:R-:W-:Y:S11]  /*4730*/  LOP3.LUT P0, RZ, R10, 0x1, RZ, 0xc0, !PT ;  /* 0x000000010aff7812 */ /* 0x010ff6000780c0ff */
[----:B------:R-:W-:Y:S02]  /*4740*/  @!UPT UIADD3 URZ, UPT, UPT, URZ, URZ, URZ ;  /* 0x000000fffffff290 */ /* 0x000fe4000fffe0ff */
[----:B-1----:R-:W-:Y:S01]  /*4750*/  VOTEU.ANY UP1, P0 ;  /* 0x0000000000ff7886 */ /* 0x002fe20000020100 */
[----:B------:R-:W-:Y:S11]  /*4760*/  PLOP3.LUT P0, PT, PT, PT, UP1, 0x80, 0x8 ;  /* 0x000000000008781c */ /* 0x000ff60003f0f018 */
[----:B------:R-:W-:Y:S02]  /*4770*/  @!UPT UIADD3 URZ, UPT, UPT, URZ, URZ, URZ ;  /* 0x000000fffffff290 */ /* 0x000fe4000fffe0ff */
[----:B---3--:R-:W-:Y:S02]  /*4780*/  @P0 SHF.R.U32.HI R0, RZ, 0x10, R9 ;  /* 0x00000010ff000819 */ /* 0x008fe40000011609 */
[----:B------:R-:W-:Y:S02]  /*4790*/  @P0 MOV R6, R8 ;  /* 0x0000000800060202 */ /* 0x000fe40000000f00 */
[----:B------:R-:W-:Y:S01]  /*47a0*/  @P0 R2UR UR4, R0 ;  /* 0x00000000000402ca */ /* 0x000fe200000e0000 */
[----:B------:R-:W-:Y:S01]  /*47b0*/  VIADD R0, R12, 0xa0 ;  /* 0x000000a00c007836 */ /* 0x000fe20000000000 */
[----:B------:R-:W-:Y:S02]  /*47c0*/  @P0 LOP3.LUT R8, R9, 0xffff, RZ, 0xc0, !PT ;  /* 0x0000ffff09080812 */ /* 0x000fe400078ec0ff */
[----:B------:R-:W-:Y:S02]  /*47d0*/  @P0 R2UR UR6, R6 ;  /* 0x00000000060602ca */ /* 0x000fe400000e0000 */
[----:B------:R-:W-:Y:S02]  /*47e0*/  PRMT R0, RZ, 0x654, R0 ;  /* 0x00000654ff007816 */ /* 0x000fe40000000000 */
[----:B------:R-:W-:Y:S02]  /*47f0*/  @P0 R2UR UR5, R8 ;  /* 0x00000000080502ca */ /* 0x000fe400000e0000 */
[----:B------:R1:W-:Y:S03]  /*4800*/  SYNCS.ARRIVE.TRANS64.RED.A1T0 RZ, [R0+URZ], RZ ;  /* 0x000000ff00ff79a7 */ /* 0x0003e600081004ff */
[----:B------:R-:W-:Y:S04]  /*4810*/  @UP1 UMOV UR29, UR4 ;  /* 0x00000004001d1c82 */ /* 0x000fe80008000000 */
[----:B------:R-:W-:Y:S04]  /*4820*/  @UP1 UMOV UR14, UR6 ;  /* 0x00000006000e1c82 */ /* 0x000fe80008000000 */
[----:B------:R-:W-:Y:S01]  /*4830*/  @UP1 UMOV UR13, UR5 ;  /* 0x00000005000d1c82 */ /* 0x000fe20008000000 */
[----:B------:R-:W-:Y:S05]  /*4840*/  BRA.U !UP0, `(.L_x_80) ;  /* 0x0000000108a47547 */ /* 0x000fea000b800000 */
[----:B------:R-:W-:Y:S02]  /*4850*/  UIMAD.WIDE.U32 UR18, UR13, UR47, URZ ;  /* 0x0000002f0d1272a5 */ /* 0x000fe4000f8e00ff */
[----:B------:R-:W-:Y:S02]  /*4860*/  UIMAD.WIDE.U32 UR26, UR14, UR44, URZ ;  /* 0x0000002c0e1a72a5 */ /* 0x000fe4000f8e00ff */
[----:B------:R-:W-:Y:S02]  /*4870*/  USEL UR4, UR30, UR38, !UP5 ;  /* 0x000000261e047287 */ /* 0x000fe4000e800000 */
[----:B------:R-:W-:Y:S02]  /*4880*/  USEL UR7, UR31, UR39, !UP6 ;  /* 0x000000271f077287 */ /* 0x000fe4000f000000 */
[----:B--2---:R-:W-:Y:S02]  /*4890*/  UIMAD.WIDE.U32 UR8, UR4, UR22, URZ ;  /* 0x00000016040872a5 */ /* 0x004fe4000f8e00ff */
[----:B------:R-:W-:Y:S01]  /*48a0*/  UIMAD.WIDE.U32 UR10, UR7, UR22, URZ ;  /* 0x00000016070a72a5 */ /* 0x000fe2000f8e00ff */
[----:B------:R-:W-:Y:S02]  /*48b0*/  UMOV UR5, UR19 ;  /* 0x0000001300057c82 */ /* 0x000fe40008000000 */
[----:B------:R-:W-:Y:S03]  /*48c0*/  USHF.R.U32.HI UR6, URZ, UR41, UR5 ;  /* 0x00000029ff067299 */ /* 0x000fe60008011605 */
[----:B------:R-:W-:Y:S01]  /*48d0*/  UMOV UR5, UR27 ;  /* 0x0000001b00057c82 */ /* 0x000fe20008000000 */
[----:B------:R-:W-:Y:S02]  /*48e0*/  USEL UR6, UR13, UR6, !UP5 ;  /* 0x000000060d067287 */ /* 0x000fe4000e800000 */
[----:B------:R-:W-:Y:S03]  /*48f0*/  USHF.R.U32.HI UR12, URZ, UR45, UR5 ;  /* 0x0000002dff0c7299 */ /* 0x000fe60008011605 */
[----:B------:R-:W-:Y:S02]  /*4900*/  UMOV UR5, UR9 ;  /* 0x0000000900057c82 */ /* 0x000fe40008000000 */
[----:B------:R-:W-:Y:S03]  /*4910*/  @UP4 USHF.R.U32.HI UR4, URZ, UR23, UR5 ;  /* 0x00000017ff044299 */ /* 0x000fe60008011605 */
[----:B------:R-:W-:Y:S01]  /*4920*/  UMOV UR5, UR11 ;  /* 0x0000000b00057c82 */ /* 0x000fe20008000000 */
[----:B------:R-:W-:Y:S02]  /*4930*/  UIMAD UR4, UR42, UR4, URZ ;  /* 0x000000042a0472a4 */ /* 0x000fe4000f8e02ff */
[----:B------:R-:W-:Y:S02]  /*4940*/  @UP4 USHF.R.U32.HI UR7, URZ, UR23, UR5 ;  /* 0x00000017ff074299 */ /* 0x000fe40008011605 */
[----:B------:R-:W-:Y:S02]  /*4950*/  UIMAD.WIDE.U32 UR10, UR6, UR22, URZ ;  /* 0x00000016060a72a5 */ /* 0x000fe4000f8e00ff */
[----:B------:R-:W-:Y:S02]  /*4960*/  USEL UR5, UR14, UR12, !UP6 ;  /* 0x0000000c0e057287 */ /* 0x000fe4000f000000 */
[----:B------:R-:W-:Y:S02]  /*4970*/  UIMAD UR8, UR42, UR7, URZ ;  /* 0x000000072a0872a4 */ /* 0x000fe4000f8e02ff */
[----:B------:R-:W-:Y:S03]  /*4980*/  UISETP.GE.AND UP0, UPT, UR6, UR4, UPT ;  /* 0x000000040600728c */ /* 0x000fe6000bf06270 */
[----:B------:R-:W-:Y:S01]  /*4990*/  UMOV UR4, UR11 ;  /* 0x0000000b00047c82 */ /* 0x000fe20008000000 */
[----:B------:R-:W-:Y:S02]  /*49a0*/  UISETP.GE.OR UP0, UPT, UR5, UR8, UP0 ;  /* 0x000000080500728c */ /* 0x000fe40008706670 */
[----:B------:R-:W-:Y:S02]  /*49b0*/  USHF.R.U32.HI UR4, URZ, UR23, UR4 ;  /* 0x00000017ff047299 */ /* 0x000fe40008011604 */
[----:B------:R-:W-:Y:S02]  /*49c0*/  UIMAD.WIDE.U32 UR8, UR5, UR22, URZ ;  /* 0x00000016050872a5 */ /* 0x000fe4000f8e00ff */
[----:B------:R-:W-:Y:S04]  /*49d0*/  USEL UR10, UR6, UR4, !UP4 ;  /* 0x00000004060a7287 */ /* 0x000fe8000e000000 */
[----:B------:R-:W-:Y:S01]  /*49e0*/  UIADD3 UR11, UPT, UPT, -UR10, URZ, URZ ;  /* 0x000000ff0a0b7290 */ /* 0x000fe2000fffe1ff */
[----:B------:R-:W-:Y:S02]  /*49f0*/  @!UP0 UMOV UR4, UR9 ;  /* 0x0000000900048c82 */ /* 0x000fe40008000000 */
[----:B------:R-:W-:Y:S02]  /*4a00*/  @!UP0 USHF.R.U32.HI UR4, URZ, UR23, UR4 ;  /* 0x00000017ff048299 */ /* 0x000fe40008011604 */
[----:B------:R-:W-:Y:S02]  /*4a10*/  UIMAD UR8, UR42, UR11, UR6 ;  /* 0x0000000b2a0872a4 */ /* 0x000fe4000f8e0206 */
[----:B------:R-:W-:Y:S04]  /*4a20*/  @!UP0 USEL UR4, UR5, UR4, !UP4 ;  /* 0x0000000405048287 */ /* 0x000fe8000e000000 */
[----:B------:R-:W-:Y:S02]  /*4a30*/  @!UP0 UIMAD UR8, UR7, UR8, UR4 ;  /* 0x00000008070882a4 */ /* 0x000fe4000f8e0204 */
[----:B------:R-:W-:Y:S02]  /*4a40*/  @!UP0 UIADD3 UR9, UPT, UPT, UR10, -UR4, URZ ;  /* 0x800000040a098290 */ /* 0x000fe4000fffe0ff */
[----:B------:R-:W-:Y:S02]  /*4a50*/  UIADD3 UR4, UPT, UPT, -UR5, URZ, URZ ;  /* 0x000000ff05047290 */ /* 0x000fe4000fffe1ff */
[----:B------:R-:W-:Y:S02]  /*4a60*/  UIADD3 UR7, UPT, UPT, -UR6, URZ, URZ ;  /* 0x000000ff06077290 */ /* 0x000fe4000fffe1ff */
[----:B------:R-:W-:Y:S02]  /*4a70*/  @!UP0 UIMAD UR6, UR9, UR42, UR5 ;  /* 0x0000002a090682a4 */ /* 0x000fe4000f8e0205 */
[----:B------:R-:W-:Y:S02]  /*4a80*/  UIMAD UR14, UR15, UR4, UR14 ;  /* 0x000000040f0e72a4 */ /* 0x000fe4000f8e020e */
[----:B------:R-:W-:Y:S01]  /*4a90*/  UIMAD UR13, UR46, UR7, UR13 ;  /* 0x000000072e0d72a4 */ /* 0x000fe2000f8e020d */
[----:B------:R-:W-:Y:S02]  /*4aa0*/  @!UP0 UMOV UR5, UR8 ;  /* 0x0000000800058c82 */ /* 0x000fe40008000000 */
[----:B------:R-:W-:Y:S02]  /*4ab0*/  UIMAD UR14, UR5, UR15, UR14 ;  /* 0x0000000f050e72a4 */ /* 0x000fe4000f8e020e */
[----:B------:R-:W-:Y:S11]  /*4ac0*/  UIMAD UR13, UR6, UR46, UR13 ;  /* 0x0000002e060d72a4 */ /* 0x000ff6000f8e020d */
[----:B------:R-:W-:Y:S01]  /*4ad0*/  @!UPT UIADD3 URZ, UPT, UPT, URZ, URZ, URZ ;  /* 0x000000fffffff290 */ /* 0x000fe2000fffe0ff */
.L_x_80:
[----:B------:R-:W3:Y:S01]  /*4ae0*/  @!UP2 LDCU.128 UR8, c[0x0][0xb10] ;  /* 0x00016200ff08a7ac */ /* 0x000ee20008000c00 */
[C---:B------:R-:W-:Y:S02]  /*4af0*/  ISETP.NE.U32.AND P1, PT, R4.reuse, RZ, PT ;  /* 0x000000ff0400720c */ /* 0x040fe40003f25070 */
[----:B------:R-:W-:Y:S02]  /*4b00*/  ISETP.NE.U32.AND P0, PT, R4, RZ, PT ;  /* 0x000000ff0400720c */ /* 0x000fe40003f05070 */
[C---:B------:R-:W-:Y:S02]  /*4b10*/  ISETP.NE.AND.EX P1, PT, R5.reuse, RZ, PT, P1 ;  /* 0x000000ff0500720c */ /* 0x040fe40003f25310 */
[----:B------:R-:W-:Y:S01]  /*4b20*/  ISETP.NE.AND.EX P0, PT, R5, RZ, PT, P0 ;  /* 0x000000ff0500720c */ /* 0x000fe20003f05300 */
[----:B------:R-:W4:Y:S01]  /*4b30*/  @!UP2 LDCU UR5, c[0x0][0xb0c] ;  /* 0x00016180ff05a7ac */ /* 0x000f220008000800 */
[----:B------:R-:W-:Y:S01]  /*4b40*/  SHF.L.U32 R9, R15, 0x1f, RZ ;  /* 0x0000001f0f097819 */ /* 0x000fe200000006ff */
[----:B------:R-:W-:Y:S02]  /*4b50*/  USHF.L.U32 UR35, UR16, 0x6, URZ ;  /* 0x0000000610237899 */ /* 0x000fe400080006ff */
[----:B------:R-:W-:Y:S02]  /*4b60*/  USHF.L.U32 UR34, UR20, 0x7, URZ ;  /* 0x0000000714227899 */ /* 0x000fe400080006ff */
[----:B---3--:R-:W-:Y:S07]  /*4b70*/  UIMAD.WIDE.U32 UR6, UR14, UR8, URZ ;  /* 0x000000080e0672a5 */ /* 0x008fee000f8e00ff */
[----:B------:R-:W-:Y:S01]  /*4b80*/  @!UP2 UMOV UR4, UR7 ;  /* 0x000000070004ac82 */ /* 0x000fe20008000000 */
[----:B----4-:R-:W-:Y:S02]  /*4b90*/  @!UP2 UISETP.NE.AND UP0, UPT, UR5, 0x1, UPT ;  /* 0x000000010500a88c */ /* 0x010fe4000bf05270 */
[----:B------:R-:W-:Y:S02]  /*4ba0*/  @!UP2 USHF.R.U32.HI UR4, URZ, UR9, UR4 ;  /* 0x00000009ff04a299 */ /* 0x000fe40008011604 */
[----:B------:R-:W-:Y:S02]  /*4bb0*/  UIMAD.WIDE.U32 UR6, UR13, UR11, URZ ;  /* 0x0000000b0d0672a5 */ /* 0x000fe4000f8e00ff */
[----:B------:R-:W-:Y:S02]  /*4bc0*/  @!UP2 USEL UR8, UR14, UR4, !UP0 ;  /* 0x000000040e08a287 */ /* 0x000fe4000c000000 */
[----:B------:R-:W-:Y:S03]  /*4bd0*/  @!UP2 UISETP.NE.AND UP0, UPT, UR10, 0x1, UPT ;  /* 0x000000010a00a88c */ /* 0x000fe6000bf05270 */
[----:B------:R-:W-:Y:S02]  /*4be0*/  @!UP2 UMOV UR6, UR7 ;  /* 0x000000070006ac82 */ /* 0x000fe40008000000 */
[----:B------:R-:W3:Y:S02]  /*4bf0*/  @!UP2 LDCU UR4, c[0x0][0xb20] ;  /* 0x00016400ff04a7ac */ /* 0x000ee40008000800 */
[----:B---3--:R-:W-:Y:S04]  /*4c00*/  @!UP2 USHF.R.U32.HI UR6, URZ, UR4, UR6 ;  /* 0x00000004ff06a299 */ /* 0x008fe80008011606 */
[----:B------:R-:W-:Y:S04]  /*4c10*/  @!UP2 USEL UR6, UR13, UR6, !UP0 ;  /* 0x000000060d06a287 */ /* 0x000fe8000c000000 */
[----:B------:R-:W-:Y:S02]  /*4c20*/  @!UP2 UIADD3 UR4, UPT, UPT, -UR8, UR6, URZ ;  /* 0x000000060804a290 */ /* 0x000fe4000fffe1ff */
[----:B------:R-:W-:Y:S02]  /*4c30*/  @!UP2 UIADD3 UR6, UPT, UPT, UR8, -UR6, URZ ;  /* 0x800000060806a290 */ /* 0x000fe4000fffe0ff */
[----:B------:R-:W-:Y:S02]  /*4c40*/  @!UP2 UIMAD UR14, UR4, UR5, UR14 ;  /* 0x00000005040ea2a4 */ /* 0x000fe4000f8e020e */
[----:B------:R-:W-:Y:S01]  /*4c50*/  @!UP2 UIMAD UR13, UR6, UR10, UR13 ;  /* 0x0000000a060da2a4 */ /* 0x000fe2000f8e020d */
[----:B------:R-:W-:Y:S11]  /*4c60*/  BRA.U UP3, `(.L_x_81) ;  /* 0x0000000103107547 */ /* 0x000ff6000b800000 */
[----:B------:R-:W-:Y:S04]  /*4c70*/  MOV R6, UR40 ;  /* 0x0000002800067c02 */ /* 0x000fe80008000f00 */
[----:B------:R-:W-:Y:S04]  /*4c80*/  SHF.L.U32 R6, R6, 0x1f, RZ ;  /* 0x0000001f06067819 */ /* 0x000fe800000006ff */
[----:B------:R-:W3:Y:S02]  /*4c90*/  SYNCS.PHASECHK.TRANS64.TRYWAIT P2, [UR21+0x88], R6 ;  /* 0x00008806ff0075a7 */ /* 0x000ee40008041115 */
[----:B---3--:R-:W-:Y:S05]  /*4ca0*/  @!P2 BRA `(.L_x_82) ;  /* 0x000000440068a947 */ /* 0x008fea0003800000 */
.L_x_81:
[----:B------:R-:W-:Y:S05]  /*4cb0*/  @!P1 BRA `(.L_x_83) ;  /* 0x0000000000309947 */ /* 0x000fea0003800000 */
[----:B------:R-:W-:Y:S01]  /*4cc0*/  ISETP.NE.U32.AND P1, PT, R2, RZ, PT ;  /* 0x000000ff0200720c */ /* 0x000fe20003f25070 */
[----:B------:R-:W3:Y:S01]  /*4cd0*/  LDCU.64 UR4, c[0x0][0x358] ;  /* 0x00006b00ff0477ac */ /* 0x000ee20008000a00 */
[----:B------:R-:W-:Y:S02]  /*4ce0*/  IMAD.MOV.U32 R45, RZ, RZ, 0x1 ;  /* 0x00000001ff2d7424 */ /* 0x000fe400078e00ff */
[----:B------:R-:W-:Y:S11]  /*4cf0*/  ISETP.NE.AND.EX P1, PT, R3, RZ, PT, P1 ;  /* 0x000000ff0300720c */ /* 0x000ff60003f25310 */
[----:B------:R-:W-:Y:S02]  /*4d00*/  @!UPT UIADD3 URZ, UPT, UPT, URZ, URZ, URZ ;  /* 0x000000fffffff290 */ /* 0x000fe4000fffe0ff */
[----:B------:R-:W4:Y:S01]  /*4d10*/  @P1 LDC.64 R10, c[0x0][0x888] ;  /* 0x00022200ff0a1b82 */ /* 0x000f220000000a00 */
[----:B-1----:R-:W-:Y:S04]  /*4d20*/  @P1 IMAD R0, R4, UR36, RZ ;  /* 0x0000002404001c24 */ /* 0x002fe8000f8e02ff */
[----:B----4-:R-:W-:Y:S04]  /*4d30*/  @P1 IMAD.WIDE R10, R0, 0x4, R10 ;  /* 0x00000004000a1825 */ /* 0x010fe800078e020a */
[----:B------:R-:W-:Y:S01]  /*4d40*/  HFMA2 R0, -RZ, RZ, 0, 5.9604644775390625e-08 ;  /* 0x00000001ff007431 */ /* 0x000fe200000001ff */
[----:B---3-5:R3:W5:Y:S04]  /*4d50*/  @P1 LDG.E R27, desc[UR4][R10.64] ;  /* 0x000000040a1b1981 */ /* 0x028768000c1e1900 */
[----:B------:R-:W-:Y:S01]  /*4d60*/  @!P1 PRMT R45, R0, 0x7610, R45 ;  /* 0x00007610002d9816 */ /* 0x000fe2000000002d */
[----:B---3--:R-:W4:Y:S06]  /*4d70*/  @!P1 LDC R27, c[0x0][0x880] ;  /* 0x00022000ff1b9b82 */ /* 0x008f2c0000000800 */
.L_x_83:
[----:B----45:R-:W-:Y:S01]  /*4d80*/  @!P0 FSETP.EQ.AND P1, PT, R27, RZ, PT ;  /* 0x000000ff1b00820b */ /* 0x030fe20003f22000 */
[----:B------:R-:W-:Y:S01]  /*4d90*/  @!UPT UIADD3 URZ, UPT, UPT, URZ, URZ, URZ ;  /* 0x000000fffffff290 */ /* 0x000fe2000fffe0ff */
[----:B------:R-:W-:Y:S11]  /*4da0*/  @!P0 BRA `(.L_x_84) ;  /* 0x0000000000188947 */ /* 0x000ff60003800000 */
[----:B------:R-:W-:Y:S02]  /*4db0*/  LOP3.LUT P0, RZ, R45, 0xff, RZ, 0xc0, !PT ;  /* 0x000000ff2dff7812 */ /* 0x000fe4000780c0ff */
[----:B------:R-:W-:Y:S04]  /*4dc0*/  ISETP.NE.U32.AND P1, PT, R2, RZ, PT ;  /* 0x000000ff0200720c */ /* 0x000fe80003f25070 */
[----:B------:R-:W-:Y:S04]  /*4dd0*/  ISETP.NE.AND.EX P1, PT, R3, RZ, PT, P1 ;  /* 0x000000ff0300720c */ /* 0x000fe80003f25310 */
[----:B------:R-:W-:Y:S03]  /*4de0*/  PLOP3.LUT P1, PT, P1, PT, PT, 0x8, 0x80 ;  /* 0x000000000080781c */ /* 0x000fe60000f2e170 */
[----:B------:R-:W-:Y:S11]  /*4df0*/  @P0 FSETP.EQ.AND P1, PT, R27, RZ, PT ;  /* 0x000000ff1b00020b */ /* 0x000ff60003f22000 */
[----:B------:R-:W-:Y:S02]  /*4e00*/  @!UPT UIADD3 URZ, UPT, UPT, URZ, URZ, URZ ;  /* 0x000000fffffff290 */ /* 0x000fe4000fffe0ff */
.L_x_84:
[----:B------:R-:W3:Y:S01]  /*4e10*/  SYNCS.PHASECHK.TRANS64.TRYWAIT P2, [UR21+0x60], R9 ;  /* 0x00006009ff0075a7 */ /* 0x000ee20008041115 */
[----:B------:R-:W-:Y:S04]  /*4e20*/  ELECT P0, URZ, PT ;  /* 0x0000000000ff782f */ /* 0x000fe80003800000 */
[----:B------:R-:W-:Y:S11]  /*4e30*/  PLOP3.LUT P1, PT, P1, P0, PT, 0xf2, 0x2f ;  /* 0x00000000002f781c */ /* 0x000ff60000f21e72 */
[----:B------:R-:W-:Y:S02]  /*4e40*/  @!UPT UIADD3 URZ, UPT, UPT, URZ, URZ, URZ ;  /* 0x000000fffffff290 */ /* 0x000fe4000fffe0ff */
[----:B------:R-:W-:Y:S05]  /*4e50*/  @!P1 IADD3 R8, P0, PT, R16, 0x580, RZ ;  /* 0x0000058010089810 */ /* 0x000fea0007f1e0ff */
[----:B-1----:R-:W-:Y:S01]  /*4e60*/  @!P1 IMAD.X R6, RZ, RZ, R17, P0 ;  /* 0x000000ffff069224 */ /* 0x002fe200000e0611 */
[----:B---3--:R-:W-:Y:S07]  /*4e70*/  @!P2 BRA `(.L_x_85) ;  /* 0x00000044000ca947 */ /* 0x008fee0003800000 */
.L_x_172:
[----:B------:R-:W-:Y:S01]  /*4e80*/  @!P1 R2UR UR5, R8 ;  /* 0x00000000080592ca */ /* 0x000fe200000e0000 */
[----:B------:R-:W-:Y:S01]  /*4e90*/  VOTEU.ALL UP0, P1 ;  /* 0x0000000000ff7886 */ /* 0x000fe20000800000 */
[----:B------:R-:W-:Y:S01]  /*4ea0*/  @!P1 R2UR UR4, R6 ;  /* 0x00000000060492ca */ /* 0x000fe200000e0000 */
[----:B-1----:R-:W-:Y:S01]  /*4eb0*/  @!P1 IMAD.MOV.U32 R0, RZ, RZ, 0x1000 ;  /* 0x00001000ff009424 */ /* 0x002fe200078e00ff */
[----:B------:R-:W-:Y:S01]  /*4ec0*/  UMOV UR8, 0x0 ;  /* 0x0000000000087882 */ /* 0x000fe20000000000 */
[----:B------:R-:W-:Y:S01]  /*4ed0*/  UMOV UR9, 0x10000000 ;  /* 0x1000000000097882 */ /* 0x000fe20000000000 */
[----:B------:R-:W-:Y:S01]  /*4ee0*/  @!UP0 UIADD3 UR32, UPT, UPT, UR21, 0x200, URZ ;  /* 0x0000020015208890 */ /* 0x000fe2000fffe0ff */
[----:B------:R-:W-:Y:S01]  /*4ef0*/  @!P1 IADD3 R8, P0, PT, R16, 0x580, RZ ;  /* 0x0000058010089810 */ /* 0x000fe20007f1e0ff */
[----:B------:R-:W-:Y:S01]  /*4f00*/  VOTEU.ALL UP0, P1 ;  /* 0x0000000000ff7886 */ /* 0x000fe20000800000 */
[----:B------:R-:W-:Y:S03]  /*4f10*/  UPRMT UR6, UR52, 0x654, UR33 ;  /* 0x0000065434067896 */ /* 0x000fe60008000021 */
[----:B------:R-:W-:Y:S02]  /*4f20*/  @!P1 IMAD.X R6, RZ, RZ, R17, P0 ;  /* 0x000000ffff069224 */ /* 0x000fe400000e0611 */
[----:B------:R-:W-:Y:S02]  /*4f30*/  IMAD.U32 R10, RZ, RZ, UR5 ;  /* 0x00000005ff0a7e24 */ /* 0x000fe4000f8e00ff */
[----:B------:R-:W-:Y:S03]  /*4f40*/  IMAD.U32 R11, RZ, RZ, UR4 ;  /* 0x00000004ff0b7e24 */ /* 0x000fe6000f8e00ff */
[----:B------:R-:W-:Y:S02]  /*4f50*/  @!P1 R2UR UR4, R10 ;  /* 0x000000000a0492ca */ /* 0x000fe400000e0000 */
[----:B------:R-:W-:Y:S11]  /*4f60*/  @!P1 R2UR UR5, R11 ;  /* 0x000000000b0592ca */ /* 0x000ff600000e0000 */
[----:B------:R-:W-:Y:S02]  /*4f70*/  @!UPT UIADD3 URZ, UPT, UPT, URZ, URZ, URZ ;  /* 0x000000fffffff290 */ /* 0x000fe4000fffe0ff */
[----:B------:R1:W-:Y:S01]  /*4f80*/  @!UP0 UTMALDG.3D [UR32], [UR4], desc[UR8] ;  /* 0x00000820040085b4 */ /* 0x0003e20008011000 */
[----:B------:R1:W-:Y:S01]  /*4f90*/  @!P1 SYNCS.ARRIVE.TRANS64.RED.A0TR RZ, [UR21+0x40], R0 ;  /* 0x00004000ffff99a7 */ /* 0x0003e20008300415 */
[----:B------:R-:W-:Y:S01]  /*4fa0*/  SYNCS.ARRIVE.TRANS64.RED.A1T0 RZ, [UR6], RZ ;  /* 0x000000ffffff79a7 */ /* 0x000fe20008100406 */
[----:B------:R-:W3:Y:S02]  /*4fb0*/  SYNCS.PHASECHK.TRANS64.TRYWAIT P2, [UR21+0x68], R9 ;  /* 0x00006809ff0075a7 */ /* 0x000ee40008041115 */
[----:B-1-3--:R-:W-:Y:S05]  /*4fc0*/  @!P2 BRA `(.L_x_86) ;  /* 0x0000004000d0a947 */ /* 0x00afea0003800000 */
.L_x_174:
        /* <DEDUP_REMOVED lines=8> */
[----:B------:R-:W-:Y:S01]  /*5050*/  @!UP0 UIADD3 UR24, UPT, UPT, UR21, 0x1200, URZ ;  /* 0x0000120015188890 */ /* 0x000fe2000fffe0ff */
[----:B------:R-:W-:Y:S01]  /*5060*/  VOTEU.ALL UP0, P1 ;  /* 0x0000000000ff7886 */ /* 0x000fe20000800000 */
[----:B------:R-:W-:Y:S01]  /*5070*/  UMOV UR27, UR35 ;  /* 0x00000023001b7c82 */ /* 0x000fe20008000000 */
[----:B------:R-:W-:Y:S02]  /*5080*/  UMOV UR28, UR36 ;  /* 0x00000024001c7c82 */ /* 0x000fe40008000000 */
[----:B------:R-:W-:Y:S01]  /*5090*/  IMAD.U32 R10, RZ, RZ, UR5 ;  /* 0x00000005ff0a7e24 */ /* 0x000fe2000f8e00ff */
[----:B------:R-:W-:Y:S01]  /*50a0*/  UPRMT UR6, UR52, 0x654, UR25 ;  /* 0x0000065434067896 */ /* 0x000fe20008000019 */
[----:B------:R-:W-:Y:S02]  /*50b0*/  IMAD.U32 R11, RZ, RZ, UR4 ;  /* 0x00000004ff0b7e24 */ /* 0x000fe4000f8e00ff */
[----:B------:R-:W-:Y:S01]  /*50c0*/  @!P1 IMAD.X R6, RZ, RZ, R17, P0 ;  /* 0x000000ffff069224 */ /* 0x000fe200000e0611 */
        /* <DEDUP_REMOVED lines=8> */
.L_x_176:
[----:B------:R-:W-:Y:S01]  /*5150*/  @!P1 R2UR UR5, R8 ;  /* 0x00000000080592ca */ /* 0x000fe200000e0000 */
[----:B------:R-:W-:Y:S01]  /*5160*/  VOTEU.ALL UP0, P1 ;  /* 0x0000000000ff7886 */ /* 0x000fe20000800000 */
[----:B------:R-:W-:Y:S01]  /*5170*/  @!P1 R2UR UR4, R6 ;  /* 0x00000000060492ca */ /* 0x000fe200000e0000 */
[----:B-1----:R-:W-:Y:S01]  /*5180*/  @!P1 IMAD.MOV.U32 R0, RZ, RZ, 0x1000 ;  /* 0x00001000ff009424 */ /* 0x002fe200078e00ff */
[----:B------:R-:W-:Y:S01]  /*5190*/  UMOV UR8, 0x0 ;  /* 0x0000000000087882 */ /* 0x000fe20000000000 */
[----:B------:R-:W-:Y:S01]  /*51a0*/  UMOV UR9, 0x10000000 ;  /* 0x1000000000097882 */ /* 0x000fe20000000000 */
[----:B------:R-:W-:Y:S01]  /*51b0*/  @!UP0 UIADD3 UR18, UPT, UPT, UR34, 0x40, URZ ;  /* 0x0000004022128890 */ /* 0x000fe2000fffe0ff */
[----:B------:R-:W-:Y:S01]  /*51c0*/  VIADD R14, R14, 0x1 ;  /* 0x000000010e0e7836 */ /* 0x000fe20000000000 */
[----:B------:R-:W-:Y:S01]  /*51d0*/  @!UP0 UIADD3 UR16, UPT, UPT, UR21, 0x2200, URZ ;  /* 0x0000220015108890 */ /* 0x000fe2000fffe0ff */
[----:B------:R-:W-:Y:S01]  /*51e0*/  VOTEU.ALL UP0, P1 ;  /* 0x0000000000ff7886 */ /* 0x000fe20000800000 */
[----:B------:R-:W-:Y:S01]  /*51f0*/  UMOV UR19, UR35 ;  /* 0x0000002300137c82 */ /* 0x000fe20008000000 */
[----:B------:R-:W-:Y:S02]  /*5200*/  UMOV UR20, UR36 ;  /* 0x0000002400147c82 */ /* 0x000fe40008000000 */
[----:B------:R-:W-:Y:S01]  /*5210*/  IMAD.U32 R10, RZ, RZ, UR5 ;  /* 0x00000005ff0a7e24 */ /* 0x000fe2000f8e00ff */
[----:B------:R-:W-:Y:S01]  /*5220*/  UPRMT UR6, UR52, 0x654, UR17 ;  /* 0x0000065434067896 */ /* 0x000fe20008000011 */
        /* <DEDUP_REMOVED lines=9> */
.L_x_178:
[----:B------:R-:W-:Y:S01]  /*52c0*/  @!P1 IADD3 R6, P0, PT, R16, 0x580, RZ ;  /* 0x0000058010069810 */ /* 0x000fe20007f1e0ff */
[----:B------:R-:W-:Y:S01]  /*52d0*/  VOTEU.ALL UP0, P1 ;  /* 0x0000000000ff7886 */ /* 0x000fe20000800000 */
[----:B------:R-:W-:Y:S01]  /*52e0*/  UMOV UR6, 0x0 ;  /* 0x0000000000067882 */ /* 0x000fe20000000000 */
[----:B------:R-:W-:Y:S01]  /*52f0*/  UMOV UR7, 0x10000000 ;  /* 0x1000000000077882 */ /* 0x000fe20000000000 */
[----:B------:R-:W-:Y:S01]  /*5300*/  @!P1 R2UR UR5, R6 ;  /* 0x00000000060592ca */ /* 0x000fe200000e0000 */
[----:B-1----:R-:W-:Y:S01]  /*5310*/  @!P1 IMAD.X R0, RZ, RZ, R17, P0 ;  /* 0x000000ffff009224 */ /* 0x002fe200000e0611 */
[----:B------:R-:W-:Y:S01]  /*5320*/  @!UP0 UIADD3 UR10, UPT, UPT, UR34, 0x60, URZ ;  /* 0x00000060220a8890 */ /* 0x000fe2000fffe0ff */
[----:B------:R-:W-:Y:S01]  /*5330*/  R2UR UR16, R47 ;  /* 0x000000002f1072ca */ /* 0x000fe200000e0000 */
[----:B------:R-:W-:Y:S01]  /*5340*/  @!UP0 UIADD3 UR8, UPT, UPT, UR21, 0x3200, URZ ;  /* 0x0000320015088890 */ /* 0x000fe2000fffe0ff */
[----:B------:R-:W-:Y:S01]  /*5350*/  ISETP.NE.AND P0, PT, R14, 0x2, PT ;  /* 0x000000020e00780c */ /* 0x000fe20003f05270 */
[----:B------:R-:W-:Y:S01]  /*5360*/  @!UP0 UIADD3 UR9, UPT, UPT, UR21, 0x58, URZ ;  /* 0x0000005815098890 */ /* 0x000fe2000fffe0ff */
[----:B------:R-:W-:Y:S01]  /*5370*/  @!P1 R2UR UR4, R0 ;  /* 0x00000000000492ca */ /* 0x000fe200000e0000 */
[----:B------:R-:W-:Y:S01]  /*5380*/  VOTEU.ALL UP0, P1 ;  /* 0x0000000000ff7886 */ /* 0x000fe20000800000 */
[----:B------:R-:W-:Y:S01]  /*5390*/  UMOV UR11, UR35 ;  /* 0x00000023000b7c82 */ /* 0x000fe20008000000 */
[----:B------:R-:W-:Y:S01]  /*53a0*/  UMOV UR12, UR36 ;  /* 0x00000024000c7c82 */ /* 0x000fe20008000000 */
[----:B------:R-:W-:Y:S01]  /*53b0*/  SEL R0, RZ, 0x1, P0 ;  /* 0x00000001ff007807 */ /* 0x000fe20000000000 */
[----:B------:R-:W-:Y:S01]  /*53c0*/  UPLOP3.LUT UP3, UPT, UPT, UPT, UPT, 0x80, 0x8 ;  /* 0x000000000008789c */ /* 0x000fe20003f6f070 */
[----:B------:R-:W-:Y:S01]  /*53d0*/  IMAD.U32 R8, RZ, RZ, UR5 ;  /* 0x00000005ff087e24 */ /* 0x000fe2000f8e00ff */
[----:B------:R-:W-:Y:S01]  /*53e0*/  LOP3.LUT R15, R15, 0x1, RZ, 0x3c, !PT ;  /* 0x000000010f0f7812 */ /* 0x000fe200078e3cff */
[----:B------:R-:W-:Y:S01]  /*53f0*/  UMOV UR36, UR29 ;  /* 0x0000001d00247c82 */ /* 0x000fe20008000000 */
[----:B------:R-:W-:Y:S01]  /*5400*/  LOP3.LUT R13, R13, R0, RZ, 0x3c, !PT ;  /* 0x000000000d0d7212 */ /* 0x000fe200078e3cff */
[----:B------:R-:W-:Y:S01]  /*5410*/  UIADD3 UR20, UPT, UPT, UR13, UR16, URZ ;  /* 0x000000100d147290 */ /* 0x000fe2000fffe0ff */
[----:B------:R-:W-:Y:S01]  /*5420*/  SEL R14, R14, RZ, P0 ;  /* 0x000000ff0e0e7207 */ /* 0x000fe20000000000 */
[----:B------:R-:W-:Y:S01]  /*5430*/  UIADD3 UR16, UPT, UPT, UR14, UR63, URZ ;  /* 0x0000003f0e107290 */ /* 0x000fe2000fffe0ff */
[----:B------:R-:W-:Y:S01]  /*5440*/  IMAD.U32 R9, RZ, RZ, UR4 ;  /* 0x00000004ff097e24 */ /* 0x000fe2000f8e00ff */
[----:B------:R-:W-:Y:S04]  /*5450*/  @!P1 R2UR UR4, R8 ;  /* 0x00000000080492ca */ /* 0x000fe800000e0000 */
[----:B------:R-:W-:Y:S11]  /*5460*/  @!P1 R2UR UR5, R9 ;  /* 0x00000000090592ca */ /* 0x000ff600000e0000 */
[----:B------:R-:W-:Y:S02]  /*5470*/  @!UPT UIADD3 URZ, UPT, UPT, URZ, URZ, URZ ;  /* 0x000000fffffff290 */ /* 0x000fe4000fffe0ff */
[----:B------:R3:W-:Y:S01]  /*5480*/  @!UP0 UTMALDG.3D [UR8], [UR4], desc[UR6] ;  /* 0x00000608040085b4 */ /* 0x0007e20008011000 */
[----:B------:R3:W-:Y:S01]  /*5490*/  @!P1 SYNCS.ARRIVE.TRANS64.RED.A0TR RZ, [UR21+0x58], R7 ;  /* 0x00005807ffff99a7 */ /* 0x0007e20008300415 */
[----:B------:R-:W-:Y:S01]  /*54a0*/  SYNCS.ARRIVE.TRANS64.RED.A1T0 RZ, [UR37], RZ ;  /* 0x000000ffffff79a7 */ /* 0x000fe20008100425 */
[----:B------:R-:W-:Y:S05]  /*54b0*/  BRA.U UP1, `(.L_x_89) ;  /* 0xfffffff101687547 */ /* 0x000fea000b83ffff */
[----:B------:R-:W-:-:S04]  /*54c0*/  SHF.L.U32 R2, R15, 0x1f, RZ ;  /* 0x0000001f0f027819 */ /* 0x000fc800000006ff */
[----:B------:R-:W1:Y:S02]  /*54d0*/  SYNCS.PHASECHK.TRANS64.TRYWAIT P0, [UR21+0x60], R2 ;  /* 0x00006002ff0075a7 */ /* 0x000e640008001115 */
[----:B-1----:R-:W-:Y:S05]  /*54e0*/  @!P0 BRA `(.L_x_90) ;  /* 0x0000003c00d08947 */ /* 0x002fea0003800000 */
.L_x_180:
[----:B------:R-:W4:Y:S02]  /*54f0*/  SYNCS.PHASECHK.TRANS64.TRYWAIT P0, [UR21+0x68], R2 ;  /* 0x00006802ff0075a7 */ /* 0x000f240008001115 */
[----:B----4-:R-:W-:Y:S05]  /*5500*/  @!P0 BRA `(.L_x_91) ;  /* 0x0000003c00e08947 */ /* 0x010fea0003800000 */
.L_x_182:
[----:B------:R-:W4:Y:S02]  /*5510*/  SYNCS.PHASECHK.TRANS64.TRYWAIT P0, [UR21+0x70], R2 ;  /* 0x00007002ff0075a7 */ /* 0x000f240008001115 */
[----:B----4-:R-:W-:Y:S05]  /*5520*/  @!P0 BRA `(.L_x_92) ;  /* 0x0000003c00f08947 */ /* 0x010fea0003800000 */
.L_x_184:
[----:B-1----:R-:W-:-:S07]  /*5530*/  MOV R0, UR21 ;  /* 0x0000001500007c02 */ /* 0x002fce0008000f00 */
.L_x_93:
[----:B-1----:R-:W-:-:S04]  /*5540*/  SHF.L.U32 R2, R15, 0x1f, RZ ;  /* 0x0000001f0f027819 */ /* 0x002fc800000006ff */
[----:B------:R1:W4:Y:S03]  /*5550*/  SYNCS.PHASECHK.TRANS64.TRYWAIT P0, [R0+URZ+0x78], R2 ;  /* 0x00007802000075a7 */ /* 0x00032600080011ff */
[----:B----4-:R-:W-:Y:S05]  /*5560*/  @!P0 NANOSLEEP.SYNCS 0x989680 ;  /* 0x009896800000895d */ /* 0x010fea0003900000 */
[----:B------:R-:W4:Y:S02]  /*5570*/  @!P0 SYNCS.PHASECHK.TRANS64 P0, [R0+URZ+0x78], R2 ;  /* 0x00007802000085a7 */ /* 0x000f2400080010ff */
[----:B--234-:R-:W-:Y:S05]  /*5580*/  @P0 EXIT ;  /* 0x000000000000094d */ /* 0x01cfea0003800000 */
[----:B------:R-:W-:Y:S05]  /*5590*/  BRA `(.L_x_93) ;  /* 0xfffffffc00e87947 */ /* 0x000fea000383ffff */
.L_x_78:
[----:B------:R-:W-:-:S06]  /*55a0*/  UISETP.GE.AND UP0, UPT, UR17, 0x4, UPT ;  /* 0x000000041100788c */ /* 0x000fcc000bf06270 */
[----:B------:R-:W-:-:S13]  /*55b0*/  PLOP3.LUT P0, PT, PT, PT, UP0, 0x80, 0x8 ;  /* 0x000000000008781c */ /* 0x000fda0003f0f008 */
[----:B-1----:R-:W-:Y:S05]  /*55c0*/  @!P0 EXIT ;  /* 0x000000000000894d */ /* 0x002fea0003800000 */
[----:B------:R-:W-:Y:S01]  /*55d0*/  BAR.SYNC.DEFER_BLOCKING 0x6, 0xa0 ;  /* 0x0182800000007b1d */ /* 0x000fe20000010000 */
[C---:B------:R-:W-:Y:S01]  /*55e0*/  IMAD.SHL.U32 R3, R56.reuse, 0x20, RZ ;  /* 0x0000002038037824 */ /* 0x040fe200078e00ff */
[----:B------:R-:W-:Y:S01]  /*55f0*/  SHF.R.U32.HI R6, RZ, 0x1, R56 ;  /* 0x00000001ff067819 */ /* 0x000fe20000011638 */
[C---:B------:R-:W-:Y:S01]  /*5600*/  IMAD.SHL.U32 R2, R56.reuse, 0x10, RZ ;  /* 0x0000001038027824 */ /* 0x040fe200078e00ff */
[C---:B------:R-:W-:Y:S01]  /*5610*/  LOP3.LUT P0, RZ, R56.reuse, 0x4, RZ, 0xc0, !PT ;  /* 0x0000000438ff7812 */ /* 0x040fe2000780c0ff */
[C---:B------:R-:W-:Y:S01]  /*5620*/  IMAD.U32 R23, R56.reuse, 0x10000, RZ ;  /* 0x0001000038177824 */ /* 0x040fe200078e00ff */
[----:B------:R-:W-:Y:S01]  /*5630*/  UMOV UR44, 0x400 ;  /* 0x00000400002c7882 */ /* 0x000fe20000000000 */
[----:B------:R-:W1:Y:S01]  /*5640*/  LDCU.64 UR4, c[0x0][0x890] ;  /* 0x00011200ff0477ac */ /* 0x000e620008000a00 */
[----:B------:R-:W2:Y:S01]  /*5650*/  LDC.64 R42, c[0x0][0x8b0] ;  /* 0x00022c00ff2a7b82 */ /* 0x000ea20000000a00 */
[----:B------:R-:W-:Y:S01]  /*5660*/  LOP3.LUT R7, R3, 0xc0, RZ, 0xc0, !PT ;  /* 0x000000c003077812 */ /* 0x000fe200078ec0ff */
[----:B------:R-:W-:Y:S01]  /*5670*/  IMAD.SHL.U32 R44, R56, 0x4, RZ ;  /* 0x00000004382c7824 */ /* 0x000fe200078e00ff */
[----:B------:R-:W-:Y:S01]  /*5680*/  ULEA UR44, UR52, UR44, 0x18 ;  /* 0x0000002c342c7291 */ /* 0x000fe2000f8ec0ff */
[----:B------:R-:W-:Y:S01]  /*5690*/  LOP3.LUT R2, R2, 0x600, RZ, 0xc0, !PT ;  /* 0x0000060002027812 */ /* 0x000fe200078ec0ff */
[----:B------:R-:W-:Y:S01]  /*56a0*/  IMAD.MOV.U32 R55, RZ, RZ, 0x20 ;  /* 0x00000020ff377424 */ /* 0x000fe200078e00ff */
[----:B------:R-:W-:Y:S01]  /*56b0*/  LOP3.LUT R6, R7, 0x8, R6, 0xf8, !PT ;  /* 0x0000000807067812 */ /* 0x000fe200078ef806 */
[----:B------:R-:W-:Y:S01]  /*56c0*/  IMAD.MOV.U32 R54, RZ, RZ, 0x1 ;  /* 0x00000001ff367424 */ /* 0x000fe200078e00ff */
[----:B------:R-:W3:Y:S01]  /*56d0*/  LDC.64 R40, c[0x0][0x8a8] ;  /* 0x00022a00ff287b82 */ /* 0x000ee20000000a00 */
[----:B------:R-:W-:Y:S01]  /*56e0*/  LOP3.LUT R2, R2, 0x20, R3, 0xf8, !PT ;  /* 0x0000002002027812 */ /* 0x000fe200078ef803 */
[----:B------:R-:W-:Y:S01]  /*56f0*/  IMAD.MOV.U32 R22, RZ, RZ, RZ ;  /* 0x000000ffff167224 */ /* 0x000fe200078e00ff */
[----:B------:R-:W-:-:S02]  /*5700*/  LOP3.LUT R23, R23, 0x600000, RZ, 0xc0, !PT ;  /* 0x0060000017177812 */ /* 0x000fc400078ec0ff */
[----:B------:R-:W-:Y:S02]  /*5710*/  CS2R R52, SRZ ;  /* 0x0000000000347805 */ /* 0x000fe4000001ff00 */
[----:B------:R-:W-:Y:S01]  /*5720*/  LOP3.LUT R44, R6, 0x18, R44, 0x78, !PT ;  /* 0x00000018062c7812 */ /* 0x000fe200078e782c */
[----:B------:R-:W-:Y:S01]  /*5730*/  IMAD.MOV.U32 R51, RZ, RZ, RZ ;  /* 0x000000ffff337224 */ /* 0x000fe200078e00ff */
[----:B------:R-:W-:Y:S01]  /*5740*/  LOP3.LUT R2, R2, 0x100, R3, 0xf8, !PT ;  /* 0x0000010002027812 */ /* 0x000fe200078ef803 */
[----:B------:R-:W4:Y:S01]  /*5750*/  LDS R0, [UR44+0x140] ;  /* 0x0001402cff007984 */ /* 0x000f220008000800 */
[----:B-1----:R-:W-:Y:S01]  /*5760*/  IMAD.U32 R58, RZ, RZ, UR4 ;  /* 0x00000004ff3a7e24 */ /* 0x002fe2000f8e00ff */
[----:B------:R-:W-:Y:S01]  /*5770*/  UIADD3 UR4, UPT, UPT, UR44, 0x200, URZ ;  /* 0x000002002c047890 */ /* 0x000fe2000fffe0ff */
[----:B------:R-:W-:Y:S01]  /*5780*/  LOP3.LUT R44, R2, R44, RZ, 0xfc, !PT ;  /* 0x0000002c022c7212 */ /* 0x000fe200078efcff */
[----:B------:R-:W-:Y:S01]  /*5790*/  IMAD.U32 R57, RZ, RZ, UR5 ;  /* 0x00000005ff397e24 */ /* 0x000fe2000f8e00ff */
[----:B------:R-:W-:Y:S01]  /*57a0*/  LOP3.LUT R56, R56, 0x60, RZ, 0xc0, !PT ;  /* 0x0000006038387812 */ /* 0x000fe200078ec0ff */
[----:B------:R-:W1:Y:S01]  /*57b0*/  LDCU UR60, c[0x0][0x370] ;  /* 0x00006e00ff3c77ac */ /* 0x000e620008000800 */
[----:B------:R-:W-:Y:S01]  /*57c0*/  SEL R55, R55, 0xffffffe0, !P0 ;  /* 0xffffffe037377807 */ /* 0x000fe20004000000 */
[----:B------:R-:W-:Y:S01]  /*57d0*/  IMAD.U32 R49, RZ, RZ, UR4 ;  /* 0x00000004ff317e24 */ /* 0x000fe2000f8e00ff */
[----:B------:R-:W1:Y:S01]  /*57e0*/  LDCU UR43, c[0x0][0xb0c] ;  /* 0x00016180ff2b77ac */ /* 0x000e620008000800 */
[----:B------:R-:W1:Y:S01]  /*57f0*/  LDCU UR39, c[0x0][0xb30] ;  /* 0x00016600ff2777ac */ /* 0x000e620008000800 */
[----:B------:R-:W1:Y:S01]  /*5800*/  LDCU.64 UR54, c[0x0][0x888] ;  /* 0x00011100ff3677ac */ /* 0x000e620008000a00 */
[----:B------:R-:W1:Y:S01]  /*5810*/  LDCU.64 UR40, c[0x0][0xb28] ;  /* 0x00016500ff2877ac */ /* 0x000e620008000a00 */
[----:B------:R-:W1:Y:S01]  /*5820*/  LDCU.128 UR56, c[0x0][0xb10] ;  /* 0x00016200ff3877ac */ /* 0x000e620008000c00 */
[----:B------:R-:W1:Y:S01]  /*5830*/  LDCU UR53, c[0x0][0x374] ;  /* 0x00006e80ff3577ac */ /* 0x000e620008000800 */
[----:B------:R-:W-:Y:S01]  /*5840*/  UMOV UR47, URZ ;  /* 0x000000ff002f7c82 */ /* 0x000fe20008000000 */
[----:B------:R-:W-:Y:S01]  /*5850*/  UMOV UR46, URZ ;  /* 0x000000ff002e7c82 */ /* 0x000fe20008000000 */
[----:B-1234-:R-:W-:-:S07]  /*5860*/  IMAD.IADD R23, R0, 0x1, R23 ;  /* 0x0000000100177824 */ /* 0x01efce00078e0217 */
.L_x_137:
[C---:B------:R-:W-:Y:S02]  /*5870*/  LEA R3, R51.reuse, UR44, 0x3 ;  /* 0x0000002c33037c11 */ /* 0x040fe4000f8e18ff */
[----:B------:R-:W-:Y:S02]  /*5880*/  SHF.L.U32 R0, R52, 0x1f, RZ ;  /* 0x0000001f34007819 */ /* 0x000fe400000006ff */
[----:B-1----:R-:W-:Y:S02]  /*5890*/  LEA R4, R51, UR44, 0x4 ;  /* 0x0000002c33047c11 */ /* 0x002fe4000f8e20ff */
[----:B------:R-:W1:Y:S02]  /*58a0*/  SYNCS.PHASECHK.TRANS64.TRYWAIT P0, [R3+URZ+0x90], R0 ;  /* 0x00009000030075a7 */ /* 0x000e6400080011ff */
[----:B-12---:R-:W-:Y:S05]  /*58b0*/  @!P0 BRA `(.L_x_94) ;  /* 0x0000003c00248947 */ /* 0x006fea0003800000 */
.L_x_185:
[----:B------:R-:W2:Y:S01]  /*58c0*/  LDS.128 R4, [R4+0x120] ;  /* 0x0001200004047984 */ /* 0x000ea20000000c00 */
[----:B------:R-:W-:Y:S01]  /*58d0*/  UISETP.GE.AND UP0, UPT, UR42, 0x1, UPT ;  /* 0x000000012a00788c */ /* 0x000fe2000bf06270 */
[----:B------:R-:W-:Y:S01]  /*58e0*/  @!PT LDS RZ, [RZ] ;  /* 0x00000000fffff984 */ /* 0x000fe20000000800 */
[----:B------:R-:W-:Y:S01]  /*58f0*/  @!PT LDS RZ, [RZ] ;  /* 0x00000000fffff984 */ /* 0x000fe20000000800 */
[----:B------:R-:W-:Y:S01]  /*5900*/  @!PT LDS RZ, [RZ] ;  /* 0x00000000fffff984 */ /* 0x000fe20000000800 */
[----:B------:R-:W-:Y:S01]  /*5910*/  @!PT LDS RZ, [RZ] ;  /* 0x00000000fffff984 */ /* 0x000fe20000000800 */
[----:B------:R3:W-:Y:S06]  /*5920*/  MEMBAR.ALL.CTA ;  /* 0x0000000000007992 */ /* 0x0007ec0000008000 */
[----:B---3--:R-:W3:Y:S01]  /*5930*/  FENCE.VIEW.ASYNC.S ;  /* 0x00000000000073c6 */ /* 0x008ee20000000000 */
[----:B--2---:R-:W-:Y:S11]  /*5940*/  LOP3.LUT P0, RZ, R6, 0x1, RZ, 0xc0, !PT ;  /* 0x0000000106ff7812 */ /* 0x004ff6000780c0ff */
[----:B------:R-:W-:Y:S02]  /*5950*/  @!UPT UIADD3 URZ, UPT, UPT, URZ, URZ, URZ ;  /* 0x000000fffffff290 */ /* 0x000fe4000fffe0ff */
[----:B---3--:R-:W-:Y:S01]  /*5960*/  VOTEU.ANY UP1, P0 ;  /* 0x0000000000ff7886 */ /* 0x008fe20000020100 */
[----:B------:R-:W-:Y:S01]  /*5970*/  PLOP3.LUT P0, PT, PT, PT, UP1, 0x80, 0x8 ;  /* 0x000000000008781c */ /* 0x000fe20003f0f018 */
[----:B------:R-:W-:Y:S11]  /*5980*/  UP2UR UR62, UPR, URZ, 0x2 ;  /* 0x00000002ff3e7883 */ /* 0x000ff60008000000 */
[----:B------:R-:W-:Y:S01]  /*5990*/  @!UPT UIADD3 URZ, UPT, UPT, URZ, URZ, URZ ;  /* 0x000000fffffff290 */ /* 0x000fe2000fffe0ff */
[----:B-1----:R-:W-:Y:S02]  /*59a0*/  @P0 SHF.R.U32.HI R0, RZ, 0x10, R5 ;  /* 0x00000010ff000819 */ /* 0x002fe40000011605 */
        /* <DEDUP_REMOVED lines=12> */
[----:B------:R-:W2:Y:S01]  /*5a70*/  LDCU UR12, c[0x0][0xb20] ;  /* 0x00016400ff0c77ac */ /* 0x000ea20008000800 */
[----:B------:R-:W-:Y:S02]  /*5a80*/  UIMAD.WIDE.U32 UR4, UR53, UR59, URZ ;  /* 0x0000003b350472a5 */ /* 0x000fe4000f8e00ff */
[----:B------:R-:W-:Y:S02]  /*5a90*/  UIMAD.WIDE.U32 UR6, UR60, UR56, URZ ;  /* 0x000000383c0672a5 */ /* 0x000fe4000f8e00ff */
[----:B------:R-:W-:Y:S02]  /*5aa0*/  UISETP.NE.AND UP0, UPT, UR58, 0x1, UPT ;  /* 0x000000013a00788c */ /* 0x000fe4000bf05270 */
[----:B------:R-:W-:Y:S02]  /*5ab0*/  UIMAD.WIDE.U32 UR8, UR37, UR59, URZ ;  /* 0x0000003b250872a5 */ /* 0x000fe4000f8e00ff */
[----:B------:R-:W-:Y:S02]  /*5ac0*/  UIMAD.WIDE.U32 UR10, UR38, UR56, URZ ;  /* 0x00000038260a72a5 */ /* 0x000fe4000f8e00ff */
[----:B------:R-:W-:Y:S02]  /*5ad0*/  UISETP.NE.AND UP1, UPT, UR43, 0x1, UPT ;  /* 0x000000012b00788c */ /* 0x000fe4000bf25270 */
[----:B------:R-:W-:Y:S01]  /*5ae0*/  UISETP.NE.AND UP2, UPT, UR42, 0x1, UPT ;  /* 0x000000012a00788c */ /* 0x000fe2000bf45270 */
[----:B------:R-:W-:Y:S02]  /*5af0*/  UMOV UR4, UR5 ;  /* 0x0000000500047c82 */ /* 0x000fe40008000000 */
[----:B--2---:R-:W-:Y:S03]  /*5b00*/  USHF.R.U32.HI UR5, URZ, UR12, UR4 ;  /* 0x0000000cff057299 */ /* 0x004fe60008011604 */
[----:B------:R-:W-:Y:S02]  /*5b10*/  UMOV UR4, UR7 ;  /* 0x0000000700047c82 */ /* 0x000fe40008000000 */
[----:B------:R-:W-:Y:S02]  /*5b20*/  USHF.R.U32.HI UR7, URZ, UR57, UR4 ;  /* 0x00000039ff077299 */ /* 0x000fe40008011604 */
[----:B------:R-:W-:Y:S02]  /*5b30*/  USEL UR4, UR53, UR5, !UP0 ;  /* 0x0000000535047287 */ /* 0x000fe4000c000000 */
[----:B------:R-:W-:Y:S01]  /*5b40*/  USEL UR7, UR60, UR7, !UP1 ;  /* 0x000000073c077287 */ /* 0x000fe2000c800000 */
[----:B------:R-:W-:Y:S01]  /*5b50*/  UMOV UR5, UR9 ;  /* 0x0000000900057c82 */ /* 0x000fe20008000000 */
[----:B------:R-:W-:Y:S02]  /*5b60*/  UIMAD.WIDE.U32 UR8, UR4, UR40, URZ ;  /* 0x00000028040872a5 */ /* 0x000fe4000f8e00ff */
[----:B------:R-:W-:Y:S03]  /*5b70*/  USHF.R.U32.HI UR6, URZ, UR12, UR5 ;  /* 0x0000000cff067299 */ /* 0x000fe60008011605 */
[----:B------:R-:W-:Y:S01]  /*5b80*/  UMOV UR5, UR11 ;  /* 0x0000000b00057c82 */ /* 0x000fe20008000000 */
[----:B------:R-:W-:Y:S02]  /*5b90*/  UIMAD.WIDE.U32 UR10, UR7, UR40, URZ ;  /* 0x00000028070a72a5 */ /* 0x000fe4000f8e00ff */
[----:B------:R-:W-:Y:S02]  /*5ba0*/  USHF.R.U32.HI UR12, URZ, UR57, UR5 ;  /* 0x00000039ff0c7299 */ /* 0x000fe40008011605 */
[----:B------:R-:W-:Y:S01]  /*5bb0*/  USEL UR6, UR37, UR6, !UP0 ;  /* 0x0000000625067287 */ /* 0x000fe2000c000000 */
[----:B------:R-:W-:Y:S02]  /*5bc0*/  UMOV UR5, UR9 ;  /* 0x0000000900057c82 */ /* 0x000fe40008000000 */
[----:B------:R-:W-:Y:S01]  /*5bd0*/  UMOV UR10, UR11 ;  /* 0x0000000b000a7c82 */ /* 0x000fe20008000000 */
[----:B------:R-:W-:Y:S02]  /*5be0*/  @UP2 USHF.R.U32.HI UR4, URZ, UR41, UR5 ;  /* 0x00000029ff042299 */ /* 0x000fe40008011605 */
[----:B------:R-:W-:Y:S02]  /*5bf0*/  @UP2 USHF.R.U32.HI UR7, URZ, UR41, UR10 ;  /* 0x00000029ff072299 */ /* 0x000fe4000801160a */
[----:B------:R-:W-:Y:S02]  /*5c00*/  UIMAD UR4, UR42, UR4, URZ ;  /* 0x000000042a0472a4 */ /* 0x000fe4000f8e02ff */
        /* <DEDUP_REMOVED lines=8> */
[----:B------:R-:W-:Y:S02]  /*5c90*/  USEL UR11, UR6, UR4, !UP2 ;  /* 0x00000004060b7287 */ /* 0x000fe4000d000000 */
[----:B------:R-:W-:Y:S02]  /*5ca0*/  UIADD3 UR8, UPT, UPT, -UR5, URZ, URZ ;  /* 0x000000ff05087290 */ /* 0x000fe4000fffe1ff */
[----:B------:R-:W-:Y:S01]  /*5cb0*/  UIADD3 UR10, UPT, UPT, -UR11, URZ, URZ ;  /* 0x000000ff0b0a7290 */ /* 0x000fe2000fffe1ff */
[----:B------:R-:W-:Y:S01]  /*5cc0*/  @!UP0 UMOV UR4, UR9 ;  /* 0x0000000900048c82 */ /* 0x000fe20008000000 */
[----:B------:R-:W-:Y:S02]  /*5cd0*/  UIADD3 UR9, UPT, UPT, -UR6, URZ, URZ ;  /* 0x000000ff06097290 */ /* 0x000fe4000fffe1ff */
[----:B------:R-:W-:Y:S02]  /*5ce0*/  @!UP0 USHF.R.U32.HI UR4, URZ, UR41, UR4 ;  /* 0x00000029ff048299 */ /* 0x000fe40008011604 */
[----:B------:R-:W-:Y:S02]  /*5cf0*/  UIMAD UR10, UR42, UR10, UR6 ;  /* 0x0000000a2a0a72a4 */ /* 0x000fe4000f8e0206 */
[----:B------:R-:W-:Y:S04]  /*5d00*/  @!UP0 USEL UR4, UR5, UR4, !UP2 ;  /* 0x0000000405048287 */ /* 0x000fe8000d000000 */
[----:B------:R-:W-:Y:S02]  /*5d10*/  @!UP0 UIMAD UR10, UR7, UR10, UR4 ;  /* 0x0000000a070a82a4 */ /* 0x000fe4000f8e0204 */
[----:B------:R-:W-:Y:S02]  /*5d20*/  @!UP0 UIADD3 UR11, UPT, UPT, UR11, -UR4, URZ ;  /* 0x800000040b0b8290 */ /* 0x000fe4000fffe0ff */
[----:B------:R-:W-:Y:S02]  /*5d30*/  UIMAD UR7, UR43, UR8, UR38 ;  /* 0x000000082b0772a4 */ /* 0x000fe4000f8e0226 */
[----:B------:R-:W-:Y:S02]  /*5d40*/  @!UP0 UIMAD UR6, UR11, UR42, UR5 ;  /* 0x0000002a0b0682a4 */ /* 0x000fe4000f8e0205 */
[----:B------:R-:W-:Y:S01]  /*5d50*/  UIMAD UR4, UR58, UR9, UR37 ;  /* 0x000000093a0472a4 */ /* 0x000fe2000f8e0225 */
[----:B------:R-:W-:Y:S02]  /*5d60*/  @!UP0 UMOV UR5, UR10 ;  /* 0x0000000a00058c82 */ /* 0x000fe40008000000 */
[----:B------:R-:W-:Y:S02]  /*5d70*/  UIMAD UR38, UR5, UR43, UR7 ;  /* 0x0000002b052672a4 */ /* 0x000fe4000f8e0207 */
[----:B------:R-:W-:Y:S11]  /*5d80*/  UIMAD UR37, UR6, UR58, UR4 ;  /* 0x0000003a062572a4 */ /* 0x000ff6000f8e0204 */
[----:B------:R-:W-:Y:S01]  /*5d90*/  @!UPT UIADD3 URZ, UPT, UPT, URZ, URZ, URZ ;  /* 0x000000fffffff290 */ /* 0x000fe2000fffe0ff */
.L_x_95:
[----:B------:R-:W-:Y:S01]  /*5da0*/  UISETP.NE.AND UP0, UPT, UR39, 0x1, UPT ;  /* 0x000000012700788c */ /* 0x000fe2000bf05270 */
[----:B------:R-:W-:Y:S01]  /*5db0*/  LOP3.LUT P0, RZ, R49, 0x1b0, RZ, 0xc0, !PT ;  /* 0x000001b031ff7812 */ /* 0x000fe2000780c0ff */
[----:B------:R-:W-:Y:S01]  /*5dc0*/  USHF.L.U32 UR50, UR16, 0x6, URZ ;  /* 0x0000000610327899 */ /* 0x000fe200080006ff */
[----:B------:R-:W-:Y:S01]  /*5dd0*/  BSSY.RECONVERGENT B6, `(.L_x_96) ;  /* 0x0000034000067945 */ /* 0x000fe20003800200 */
[----:B------:R-:W-:Y:S01]  /*5de0*/  USHF.L.U32 UR49, UR20, 0x7, URZ ;  /* 0x0000000714317899 */ /* 0x000fe200080006ff */
[----:B------:R-:W-:Y:S06]  /*5df0*/  IADD3 R51, PT, PT, R51, 0x1, RZ ;  /* 0x0000000133337810 */ /* 0x000fec0007ffe0ff */
[----:B------:R-:W2:Y:S01]  /*5e00*/  @!UP0 LDCU.128 UR12, c[0x0][0xb10] ;  /* 0x00016200ff0c87ac */ /* 0x000ea20008000c00 */
[----:B------:R-:W3:Y:S01]  /*5e10*/  @!UP0 LDCU UR5, c[0x0][0xb0c] ;  /* 0x00016180ff0587ac */ /* 0x000ee20008000800 */
[----:B------:R-:W4:Y:S01]  /*5e20*/  @!UP0 LDCU UR10, c[0x0][0xb20] ;  /* 0x00016400ff0a87ac */ /* 0x000f220008000800 */
[----:B--2---:R-:W-:Y:S02]  /*5e30*/  UIMAD.WIDE.U32 UR8, UR38, UR12, URZ ;  /* 0x0000000c260872a5 */ /* 0x004fe4000f8e00ff */
[----:B------:R-:W-:Y:S02]  /*5e40*/  UIMAD.WIDE.U32 UR6, UR37, UR15, URZ ;  /* 0x0000000f250672a5 */ /* 0x000fe4000f8e00ff */
[----:B------:R-:W-:Y:S03]  /*5e50*/  @!UP0 UISETP.NE.AND UP1, UPT, UR14, 0x1, UPT ;  /* 0x000000010e00888c */ /* 0x000fe6000bf25270 */
[----:B------:R-:W-:Y:S01]  /*5e60*/  @!UP0 UMOV UR4, UR9 ;  /* 0x0000000900048c82 */ /* 0x000fe20008000000 */
[----:B---3--:R-:W-:Y:S02]  /*5e70*/  @!UP0 UISETP.NE.AND UP2, UPT, UR5, 0x1, UPT ;  /* 0x000000010500888c */ /* 0x008fe4000bf45270 */
[----:B------:R-:W-:Y:S01]  /*5e80*/  @!UP0 USHF.R.U32.HI UR4, URZ, UR13, UR4 ;  /* 0x0000000dff048299 */ /* 0x000fe20008011604 */
[----:B------:R-:W-:Y:S02]  /*5e90*/  @!UP0 UMOV UR6, UR7 ;  /* 0x0000000700068c82 */ /* 0x000fe40008000000 */
[----:B----4-:R-:W-:Y:S02]  /*5ea0*/  @!UP0 USHF.R.U32.HI UR6, URZ, UR10, UR6 ;  /* 0x0000000aff068299 */ /* 0x010fe40008011606 */
[----:B------:R-:W-:Y:S02]  /*5eb0*/  @!UP0 USEL UR7, UR38, UR4, !UP2 ;  /* 0x0000000426078287 */ /* 0x000fe4000d000000 */
[----:B------:R-:W-:Y:S04]  /*5ec0*/  @!UP0 USEL UR6, UR37, UR6, !UP1 ;  /* 0x0000000625068287 */ /* 0x000fe8000c800000 */
[----:B------:R-:W-:Y:S02]  /*5ed0*/  @!UP0 UIADD3 UR4, UPT, UPT, -UR7, UR6, URZ ;  /* 0x0000000607048290 */ /* 0x000fe4000fffe1ff */
[----:B------:R-:W-:Y:S02]  /*5ee0*/  @!UP0 UIADD3 UR6, UPT, UPT, UR7, -UR6, URZ ;  /* 0x8000000607068290 */ /* 0x000fe4000fffe0ff */
[----:B------:R-:W-:Y:S02]  /*5ef0*/  @!UP0 UIMAD UR38, UR4, UR5, UR38 ;  /* 0x00000005042682a4 */ /* 0x000fe4000f8e0226 */
[----:B------:R-:W-:Y:S01]  /*5f00*/  @!UP0 UIMAD UR37, UR6, UR14, UR37 ;  /* 0x0000000e062582a4 */ /* 0x000fe2000f8e0225 */
[----:B------:R-:W-:Y:S11]  /*5f10*/  @!P0 BRA `(.L_x_97) ;  /* 0x00000000007c8947 */ /* 0x000ff60003800000 */
[----:B------:R-:W2:Y:S01]  /*5f20*/  LDCU.64 UR8, c[0x4][0x80] ;  /* 0x01001000ff0877ac */ /* 0x000ea20008000a00 */
[----:B------:R-:W-:Y:S01]  /*5f30*/  MOV R2, 0x0 ;  /* 0x0000000000027802 */ /* 0x000fe20000000f00 */
[----:B------:R-:W-:Y:S02]  /*5f40*/  HFMA2 R12, -RZ, RZ, 0, 5.9604644775390625e-08 ;  /* 0x00000001ff0c7431 */ /* 0x000fe400000001ff */
[----:B------:R-:W-:Y:S01]  /*5f50*/  IMAD.MOV.U32 R8, RZ, RZ, 0x70 ;  /* 0x00000070ff087424 */ /* 0x000fe200078e00ff */
[----:B------:R3:W4:Y:S01]  /*5f60*/  LDC.64 R14, c[0x4][R2] ;  /* 0x01000000020e7b82 */ /* 0x0007220000000a00 */
[----:B------:R-:W1:Y:S01]  /*5f70*/  LDCU.64 UR6, c[0x4][0x88] ;  /* 0x01001100ff0677ac */ /* 0x000e620008000a00 */
[----:B------:R-:W-:Y:S01]  /*5f80*/  IMAD.MOV.U32 R13, RZ, RZ, RZ ;  /* 0x000000ffff0d7224 */ /* 0x000fe200078e00ff */
[----:B------:R-:W1:Y:S01]  /*5f90*/  LDCU.64 UR4, c[0x4][0x8] ;  /* 0x01000100ff0477ac */ /* 0x000e620008000a00 */
[----:B--2---:R-:W-:Y:S01]  /*5fa0*/  MOV R5, UR9 ;  /* 0x0000000900057c02 */ /* 0x004fe20008000f00 */
[----:B------:R-:W-:Y:S01]  /*5fb0*/  IMAD.U32 R4, RZ, RZ, UR8 ;  /* 0x00000008ff047e24 */ /* 0x000fe2000f8e00ff */
[----:B-1----:R-:W-:Y:S01]  /*5fc0*/  MOV R7, UR7 ;  /* 0x0000000700077c02 */ /* 0x002fe20008000f00 */
[----:B------:R-:W-:Y:S01]  /*5fd0*/  IMAD.U32 R6, RZ, RZ, UR6 ;  /* 0x00000006ff067e24 */ /* 0x000fe2000f8e00ff */
[----:B------:R-:W-:Y:S01]  /*5fe0*/  MOV R11, UR5 ;  /* 0x00000005000b7c02 */ /* 0x000fe20008000f00 */
[----:B------:R-:W-:Y:S02]  /*5ff0*/  IMAD.U32 R10, RZ, RZ, UR4 ;  /* 0x00000004ff0a7e24 */ /* 0x000fe4000f8e00ff */
[----:B------:R-:W-:Y:S07]  /*6000*/  LEPC R20, `(.L_x_98) ;  /* 0x000000001014794e */ /* 0x000fee0000000000 */
[----:B---345:R-:W-:Y:S05]  /*6010*/  CALL.ABS.NOINC R14 ;  /* 0x000000000e007343 */ /* 0x038fea0003c00000 */
.L_x_98:
[----:B------:R-:W1:Y:S01]  /*6020*/  LDCU.64 UR8, c[0x4][0x80] ;  /* 0x01001000ff0877ac */ /* 0x000e620008000a00 */
[----:B------:R-:W2:Y:S01]  /*6030*/  LDC.64 R2, c[0x4][R2] ;  /* 0x0100000002027b82 */ /* 0x000ea20000000a00 */
[----:B------:R-:W-:Y:S02]  /*6040*/  HFMA2 R12, -RZ, RZ, 0, 5.9604644775390625e-08 ;  /* 0x00000001ff0c7431 */ /* 0x000fe400000001ff */
[----:B------:R-:W-:Y:S02]  /*6050*/  IMAD.MOV.U32 R8, RZ, RZ, 0x70 ;  /* 0x00000070ff087424 */ /* 0x000fe400078e00ff */
[----:B------:R-:W-:Y:S01]  /*6060*/  IMAD.MOV.U32 R13, RZ, RZ, RZ ;  /* 0x000000ffff0d7224 */ /* 0x000fe200078e00ff */
[----:B------:R-:W3:Y:S01]  /*6070*/  LDCU.64 UR6, c[0x4][0x88] ;  /* 0x01001100ff0677ac */ /* 0x000ee20008000a00 */
[----:B------:R-:W4:Y:S01]  /*6080*/  LDCU.64 UR4, c[0x4][0x8] ;  /* 0x01000100ff0477ac */ /* 0x000f220008000a00 */
[----:B-1----:R-:W-:Y:S02]  /*6090*/  MOV R4, UR8 ;  /* 0x0000000800047c02 */ /* 0x002fe40008000f00 */
[----:B------:R-:W-:Y:S02]  /*60a0*/  MOV R5, UR9 ;  /* 0x0000000900057c02 */ /* 0x000fe40008000f00 */
[----:B---3--:R-:W-:Y:S01]  /*60b0*/  MOV R7, UR7 ;  /* 0x0000000700077c02 */ /* 0x008fe20008000f00 */
[----:B------:R-:W-:Y:S01]  /*60c0*/  IMAD.U32 R6, RZ, RZ, UR6 ;  /* 0x00000006ff067e24 */ /* 0x000fe2000f8e00ff */
[----:B----4-:R-:W-:Y:S01]  /*60d0*/  MOV R11, UR5 ;  /* 0x00000005000b7c02 */ /* 0x010fe20008000f00 */
[----:B------:R-:W-:Y:S02]  /*60e0*/  IMAD.U32 R10, RZ, RZ, UR4 ;  /* 0x00000004ff0a7e24 */ /* 0x000fe4000f8e00ff */
[----:B------:R-:W-:Y:S07]  /*60f0*/  LEPC R20, `(.L_x_97) ;  /* 0x000000001014794e */ /* 0x000fee0000000000 */
[----:B--2---:R-:W-:Y:S05]  /*6100*/  CALL.ABS.NOINC R2 ;  /* 0x0000000002007343 */ /* 0x004fea0003c00000 */
.L_x_97:
[----:B------:R-:W-:Y:S05]  /*6110*/  BSYNC.RECONVERGENT B6 ;  /* 0x0000000000067941 */ /* 0x000fea0003800200 */
.L_x_96:
[----:B------:R-:W-:Y:S02]  /*6120*/  R2UR UR6, R48 ;  /* 0x00000000300672ca */ /* 0x000fe400000e0000 */
[----:B------:R-:W-:Y:S02]  /*6130*/  R2UR UR5, R58 ;  /* 0x000000003a0572ca */ /* 0x000fe400000e0000 */
[----:B------:R-:W-:Y:S02]  /*6140*/  R2UR UR4, R57 ;  /* 0x00000000390472ca */ /* 0x000fe400000e0000 */
[----:B------:R-:W-:Y:S02]  /*6150*/  ISETP.NE.U32.AND P4, PT, R42, RZ, PT ;  /* 0x000000ff2a00720c */ /* 0x000fe40003f85070 */
[----:B------:R-:W-:Y:S02]  /*6160*/  ISETP.NE.U32.AND P2, PT, RZ, UR54, PT ;  /* 0x00000036ff007c0c */ /* 0x000fe4000bf45070 */
[----:B------:R-:W-:Y:S02]  /*6170*/  ISETP.NE.AND.EX P4, PT, R43, RZ, PT, P4 ;  /* 0x000000ff2b00720c */ /* 0x000fe40003f85340 */
[----:B------:R-:W-:Y:S01]  /*6180*/  ISETP.NE.AND.EX P2, PT, RZ, UR55, PT, P2 ;  /* 0x00000037ff007c0c */ /* 0x000fe2000bf45320 */
[----:B------:R-:W-:Y:S02]  /*6190*/  UISETP.NE.AND UP2, UPT, UR6, URZ, UPT ;  /* 0x000000ff0600728c */ /* 0x000fe4000bf45270 */
[----:B------:R-:W-:Y:S04]  /*61a0*/  UISETP.NE.U32.AND UP0, UPT, UR5, URZ, UPT ;  /* 0x000000ff0500728c */ /* 0x000fe8000bf05070 */
[----:B------:R-:W-:Y:S01]  /*61b0*/  UISETP.NE.AND.EX UP1, UPT, UR4, URZ, UPT, UP0 ;  /* 0x000000ff0400728c */ /* 0x000fe2000bf25300 */
[----:B------:R-:W-:Y:S01]  /*61c0*/  PLOP3.LUT P1, PT, PT, PT, UP2, 0x80, 0x8 ;  /* 0x000000000008781c */ /* 0x000fe20003f2f028 */
[----:B------:R-:W-:Y:S03]  /*61d0*/  UPLOP3.LUT UP0, UPT, UPT, UPT, UPT, 0x40, 0x4 ;  /* 0x000000000004789c */ /* 0x000fe60003f0e870 */
[----:B------:R-:W-:Y:S06]  /*61e0*/  @UP2 UPLOP3.LUT UP0, UPT, UPT, UPT, UP1, 0x80, 0x8 ;  /* 0x000000000008289c */ /* 0x000fec0003f0f010 */
[----:B------:R-:W-:Y:S01]  /*61f0*/  PLOP3.LUT P0, PT, PT, PT, UP0, 0x80, 0x8 ;  /* 0x000000000008781c */ /* 0x000fe20003f0f008 */
[----:B------:R-:W-:Y:S01]  /*6200*/  @!UPT UIADD3 URZ, UPT, UPT, URZ, URZ, URZ ;  /* 0x000000fffffff290 */ /* 0x000fe2000fffe0ff */
[----:B------:R-:W-:Y:S11]  /*6210*/  BRA.U !UP1, `(.L_x_99) ;  /* 0x0000000109407547 */ /* 0x000ff6000b800000 */
[----:B------:R-:W-:Y:S01]  /*6220*/  UISETP.NE.U32.AND UP0, UPT, UR54, URZ, UPT ;  /* 0x000000ff3600728c */ /* 0x000fe2000bf05070 */
[----:B------:R-:W-:Y:S01]  /*6230*/  R2UR UR6, R58 ;  /* 0x000000003a0672ca */ /* 0x000fe200000e0000 */
[----:B------:R-:W2:Y:S01]  /*6240*/  LDCU.64 UR8, c[0x0][0x358] ;  /* 0x00006b00ff0877ac */ /* 0x000ea20008000a00 */
[----:B------:R-:W-:Y:S02]  /*6250*/  HFMA2 R45, -RZ, RZ, 0, 5.9604644775390625e-08 ;  /* 0x00000001ff2d7431 */ /* 0x000fe400000001ff */
[----:B-1----:R-:W-:Y:S01]  /*6260*/  IMAD.MOV.U32 R0, RZ, RZ, 0x1 ;  /* 0x00000001ff007424 */ /* 0x002fe200078e00ff */
[----:B------:R-:W-:Y:S06]  /*6270*/  UISETP.NE.AND.EX UP0, UPT, UR55, URZ, UPT, UP0 ;  /* 0x000000ff3700728c */ /* 0x000fec000bf05300 */
[----:B------:R-:W-:Y:S05]  /*6280*/  PLOP3.LUT P3, PT, PT, PT, UP0, 0x80, 0x8 ;  /* 0x000000000008781c */ /* 0x000fea0003f6f008 */
[----:B------:R-:W1:Y:S01]  /*6290*/  @UP0 LDCU.64 UR4, c[0x0][0x888] ;  /* 0x00011100ff0407ac */ /* 0x000e620008000a00 */
[----:B------:R-:W-:Y:S07]  /*62a0*/  @UP0 UIMAD UR6, UR36, UR6, URZ ;  /* 0x00000006240602a4 */ /* 0x000fee000f8e02ff */
[----:B------:R-:W-:Y:S01]  /*62b0*/  @!P3 PRMT R45, R0, 0x7610, R45 ;  /* 0x00007610002db816 */ /* 0x000fe2000000002d */
[----:B-1----:R-:W-:Y:S06]  /*62c0*/  @UP0 UIMAD.WIDE UR4, UR6, 0x4, UR4 ;  /* 0x00000004060408a5 */ /* 0x002fec000f8e0204 */
[----:B------:R-:W-:Y:S02]  /*62d0*/  IMAD.U32 R2, RZ, RZ, UR4 ;  /* 0x00000004ff027e24 */ /* 0x000fe4000f8e00ff */
[----:B------:R-:W-:Y:S03]  /*62e0*/  IMAD.U32 R3, RZ, RZ, UR5 ;  /* 0x00000005ff037e24 */ /* 0x000fe6000f8e00ff */
[----:B------:R-:W1:Y:S02]  /*62f0*/  @!UP0 LDCU UR4, c[0x0][0x880] ;  /* 0x00011000ff0487ac */ /* 0x000e640008000800 */
[----:B--2--5:R2:W5:Y:S02]  /*6300*/  @P3 LDG.E R27, desc[UR8][R2.64] ;  /* 0x00000008021b3981 */ /* 0x024564000c1e1900 */
[----:B-12---:R-:W-:Y:S02]  /*6310*/  @!P3 MOV R27, UR4 ;  /* 0x00000004001bbc02 */ /* 0x006fe40008000f00 */
.L_x_99:
[----:B------:R-:W-:Y:S05]  /*6320*/  @!P4 BRA `(.L_x_100) ;  /* 0x000000000024c947 */ /* 0x000fea0003800000 */
[----:B------:R-:W-:Y:S01]  /*6330*/  ISETP.NE.U32.AND P3, PT, R40, RZ, PT ;  /* 0x000000ff2800720c */ /* 0x000fe20003f65070 */
[----:B------:R-:W2:Y:S03]  /*6340*/  LDCU.64 UR4, c[0x0][0x358] ;  /* 0x00006b00ff0477ac */ /* 0x000ea60008000a00 */
[----:B------:R-:W-:Y:S11]  /*6350*/  ISETP.NE.AND.EX P3, PT, R41, RZ, PT, P3 ;  /* 0x000000ff2900720c */ /* 0x000ff60003f65330 */
[----:B------:R-:W-:Y:S02]  /*6360*/  @!UPT UIADD3 URZ, UPT, UPT, URZ, URZ, URZ ;  /* 0x000000fffffff290 */ /* 0x000fe4000fffe0ff */
[----:B------:R-:W3:Y:S01]  /*6370*/  @P3 LDC.64 R2, c[0x0][0x8a8] ;  /* 0x00022a00ff023b82 */ /* 0x000ee20000000a00 */
[----:B-1----:R-:W-:Y:S04]  /*6380*/  @P3 IMAD R0, R42, UR36, RZ ;  /* 0x000000242a003c24 */ /* 0x002fe8000f8e02ff */
[----:B---3--:R-:W-:Y:S05]  /*6390*/  @P3 IMAD.WIDE R2, R0, 0x4, R2 ;  /* 0x0000000400023825 */ /* 0x008fea00078e0202 */
[----:B--2--5:R2:W5:Y:S02]  /*63a0*/  @P3 LDG.E R24, desc[UR4][R2.64] ;  /* 0x0000000402183981 */ /* 0x024564000c1e1900 */
[----:B--2---:R-:W3:Y:S02]  /*63b0*/  @!P3 LDC R24, c[0x0][0x8a0] ;  /* 0x00022800ff18bb82 */ /* 0x004ee40000000800 */
.L_x_100:
[----:B-----5:R-:W-:Y:S01]  /*63c0*/  FSETP.NEU.AND P3, PT, R27, RZ, PT ;  /* 0x000000ff1b00720b */ /* 0x020fe20003f6d000 */
[----:B------:R-:W-:Y:S01]  /*63d0*/  IMAD.SHL.U32 R63, R44, 0x2, RZ ;  /* 0x000000022c3f7824 */ /* 0x000fe200078e00ff */
[----:B------:R-:W-:Y:S01]  /*63e0*/  SEL R4, RZ, 0xffffffff, P2 ;  /* 0xffffffffff047807 */ /* 0x000fe20001000000 */
[----:B------:R-:W-:Y:S01]  /*63f0*/  BSSY B1, `(.L_x_101) ;  /* 0x0000036000017945 */ /* 0x000fe20003800000 */
[----:B------:R-:W-:Y:S01]  /*6400*/  @P1 LOP3.LUT P2, RZ, R45, 0xff, RZ, 0xc0, !PT ;  /* 0x000000ff2dff1812 */ /* 0x000fe2000784c0ff */
[----:B------:R-:W-:Y:S01]  /*6410*/  VIADD R61, R63, UR44 ;  /* 0x0000002c3f3d7c36 */ /* 0x000fe20008000000 */
[----:B-1----:R-:W-:Y:S01]  /*6420*/  @P1 SEL R0, RZ, 0xffffffff, P3 ;  /* 0xffffffffff001807 */ /* 0x002fe20001800000 */
[----:B------:R-:W-:Y:S01]  /*6430*/  IMAD.MOV.U32 R64, RZ, RZ, 0x1 ;  /* 0x00000001ff407424 */ /* 0x000fe200078e00ff */
[----:B------:R-:W-:Y:S01]  /*6440*/  LOP3.LUT R54, R54, 0x1, RZ, 0x3c, !PT ;  /* 0x0000000136367812 */ /* 0x000fe200078e3cff */
[----:B------:R-:W-:Y:S01]  /*6450*/  IMAD.MOV.U32 R62, RZ, RZ, RZ ;  /* 0x000000ffff3e7224 */ /* 0x000fe200078e00ff */
[----:B------:R-:W-:Y:S02]  /*6460*/  @P0 SEL R0, R4, R0, !P2 ;  /* 0x0000000004000207 */ /* 0x000fe40005000000 */
[----:B------:R-:W-:Y:S02]  /*6470*/  CS2R R38, SRZ ;  /* 0x0000000000267805 */ /* 0x000fe4000001ff00 */
[----:B------:R-:W-:Y:S02]  /*6480*/  LEA R26, R22, UR44, 0x3 ;  /* 0x0000002c161a7c11 */ /* 0x000fe4000f8e18ff */
[----:B------:R-:W-:Y:S02]  /*6490*/  CS2R R36, SRZ ;  /* 0x0000000000247805 */ /* 0x000fe4000001ff00 */
[----:B------:R-:W-:Y:S02]  /*64a0*/  @P1 LOP3.LUT R0, R0, 0x1, RZ, 0xc0, !PT ;  /* 0x0000000100001812 */ /* 0x000fe400078ec0ff */
[----:B------:R-:W-:Y:S02]  /*64b0*/  CS2R R30, SRZ ;  /* 0x00000000001e7805 */ /* 0x000fe4000001ff00 */
[----:B------:R-:W-:Y:S02]  /*64c0*/  SHF.L.U32 R2, R53, 0x1f, RZ ;  /* 0x0000001f35027819 */ /* 0x000fe400000006ff */
[----:B------:R-:W-:Y:S02]  /*64d0*/  CS2R R28, SRZ ;  /* 0x00000000001c7805 */ /* 0x000fe4000001ff00 */
[----:B------:R-:W-:Y:S01]  /*64e0*/  ISETP.NE.U32.OR P5, PT, R0, 0x1, !P1 ;  /* 0x000000010000780c */ /* 0x000fe20004fa5470 */
[----:B------:R-:W-:Y:S01]  /*64f0*/  IMAD.IADD R60, R55, 0x1, R61 ;  /* 0x00000001373c7824 */ /* 0x000fe200078e023d */
[----:B------:R-:W-:Y:S02]  /*6500*/  PLOP3.LUT P2, PT, PT, PT, UP1, 0x80, 0x8 ;  /* 0x000000000008781c */ /* 0x000fe40003f4f018 */
[----:B------:R-:W-:Y:S02]  /*6510*/  LEA.HI R25, R22, R22, RZ, 0x1 ;  /* 0x0000001616197211 */ /* 0x000fe400078f08ff */
[----:B------:R-:W-:Y:S02]  /*6520*/  LOP3.LUT P4, R50, R45, 0xff, RZ, 0xc0, !PT ;  /* 0x000000ff2d327812 */ /* 0x000fe4000788c0ff */
[----:B------:R-:W-:Y:S02]  /*6530*/  SEL R3, RZ, 0xffffffff, P3 ;  /* 0xffffffffff037807 */ /* 0x000fe40001800000 */
[----:B------:R-:W-:Y:S03]  /*6540*/  P2R R59, PR, RZ, 0x20 ;  /* 0x00000020ff3b7803 */ /* 0x000fe60000000000 */
[----:B------:R-:W-:Y:S02]  /*6550*/  @P5 SHF.L.U32 R0, R54, 0x1f, RZ ;  /* 0x0000001f36005819 */ /* 0x000fe400000006ff */
[----:B------:R-:W-:Y:S02]  /*6560*/  @P2 SEL R3, R4, R3, !P4 ;  /* 0x0000000304032207 */ /* 0x000fe40006000000 */
[----:B------:R1:W2:Y:S02]  /*6570*/  @P5 SYNCS.PHASECHK.TRANS64.TRYWAIT P1, [UR44+0x40], R0 ;  /* 0x00004000ff0055a7 */ /* 0x0002a4000802112c */
[----:B------:R-:W-:Y:S04]  /*6580*/  LOP3.LUT R3, R3, 0x1, RZ, 0xc0, !PT ;  /* 0x0000000103037812 */ /* 0x000fe800078ec0ff */
[----:B------:R-:W-:Y:S04]  /*6590*/  ISETP.NE.U32.AND P2, PT, R3, 0x1, PT ;  /* 0x000000010300780c */ /* 0x000fe80003f45070 */
[----:B------:R-:W-:Y:S01]  /*65a0*/  P2R R65, PR, RZ, 0x4 ;  /* 0x00000004ff417803 */ /* 0x000fe20000000000 */
[----:B------:R4:W3:Y:S01]  /*65b0*/  SYNCS.PHASECHK.TRANS64.TRYWAIT P0, [R26+URZ+0xb0], R2 ;  /* 0x0000b0021a0075a7 */ /* 0x0008e200080011ff */
[C---:B-1----:R-:W-:Y:S01]  /*65c0*/  IMAD.SHL.U32 R0, R25.reuse, 0x40, RZ ;  /* 0x0000004019007824 */ /* 0x042fe200078e00ff */
[----:B------:R-:W-:Y:S04]  /*65d0*/  LOP3.LUT R25, R25, 0xffe, RZ, 0xc0, !PT ;  /* 0x00000ffe19197812 */ /* 0x000fe800078ec0ff */
[----:B------:R-:W-:Y:S01]  /*65e0*/  LOP3.LUT R0, R0, 0xffffff80, RZ, 0xc0, !PT ;  /* 0xffffff8000007812 */ /* 0x000fe200078ec0ff */
[----:B------:R-:W-:Y:S04]  /*65f0*/  IMAD.IADD R25, R22, 0x1, -R25 ;  /* 0x0000000116197824 */ /* 0x000fe800078e0a19 */
[----:B------:R-:W-:Y:S04]  /*6600*/  IMAD.IADD R0, R23, 0x1, R0 ;  /* 0x0000000117007824 */ /* 0x000fe800078e0200 */
[----:B------:R-:W-:Y:S01]  /*6610*/  IMAD R25, R25, 0x100000, R0 ;  /* 0x0010000019197824 */ /* 0x000fe200078e0200 */
[----:B--2---:R-:W-:Y:S01]  /*6620*/  @P5 SEL R64, RZ, 0x1, !P1 ;  /* 0x00000001ff405807 */ /* 0x004fe20004800000 */
[----:B----4-:R-:W-:Y:S06]  /*6630*/  @!P5 BRA `(.L_x_102) ;  /* 0x000000000044d947 */ /* 0x010fec0003800000 */
[----:B------:R-:W-:Y:S01]  /*6640*/  IMAD.MOV.U32 R38, RZ, RZ, RZ ;  /* 0x000000ffff267224 */ /* 0x000fe200078e00ff */
[----:B------:R-:W-:Y:S01]  /*6650*/  ISETP.NE.AND P1, PT, R64, RZ, PT ;  /* 0x000000ff4000720c */ /* 0x000fe20003f25270 */
[----:B------:R-:W-:Y:S01]  /*6660*/  BSSY B0, `(.L_x_103) ;  /* 0x0000008000007945 */ /* 0x000fe20003800000 */
[----:B------:R-:W-:Y:S02]  /*6670*/  CS2R R30, SRZ ;  /* 0x00000000001e7805 */ /* 0x000fe4000001ff00 */
[----:B------:R-:W-:Y:S02]  /*6680*/  CS2R R28, SRZ ;  /* 0x00000000001c7805 */ /* 0x000fe4000001ff00 */
[----:B------:R-:W-:Y:S07]  /*6690*/  CS2R R36, SRZ ;  /* 0x0000000000247805 */ /* 0x000fee000001ff00 */
[----:B------:R-:W-:Y:S05]  /*66a0*/  @P1 BRA `(.L_x_104) ;  /* 0x00000000000c1947 */ /* 0x000fea0003800000 */
[----:B------:R-:W-:Y:S04]  /*66b0*/  SHF.L.U32 R3, R54, 0x1f, RZ ;  /* 0x0000001f36037819 */ /* 0x000fe800000006ff */
[----:B------:R-:W1:Y:S02]  /*66c0*/  SYNCS.PHASECHK.TRANS64.TRYWAIT P1, [UR44+0x40], R3 ;  /* 0x00004003ff0075a7 */ /* 0x000e64000802112c */
[----:B-1----:R-:W-:Y:S05]  /*66d0*/  @!P1 BRA `(.L_x_105) ;  /* 0x0000002c00b09947 */ /* 0x002fea0003800000 */
.L_x_104:
[----:B------:R-:W-:Y:S05]  /*66e0*/  BSYNC B0 ;  /* 0x0000000000007941 */ /* 0x000fea0003800000 */
.L_x_103:
[----:B------:R-:W-:Y:S01]  /*66f0*/  ISETP.NE.AND P1, PT, R65, RZ, PT ;  /* 0x000000ff4100720c */ /* 0x000fe20003f25270 */
[----:B------:R-:W-:Y:S11]  /*6700*/  HFMA2 R62, -RZ, RZ, 0, 5.9604644775390625e-08 ;  /* 0x00000001ff3e7431 */ /* 0x000ff600000001ff */
[----:B------:R-:W-:Y:S01]  /*6710*/  @!UPT UIADD3 URZ, UPT, UPT, URZ, URZ, URZ ;  /* 0x000000fffffff290 */ /* 0x000fe2000fffe0ff */
[----:B------:R-:W-:Y:S05]  /*6720*/  @P1 WARPSYNC.ALL ;  /* 0x0000000000001948 */ /* 0x000fea0003800000 */
[----:B------:R2:W4:Y:S04]  /*6730*/  @P1 LDSM.16.M88.4 R28, [R63+UR44+0x200] ;  /* 0x0002002c3f1c183b */ /* 0x0005280008000200 */
[----:B------:R2:W1:Y:S02]  /*6740*/  @P1 LDSM.16.M88.4 R36, [R60+0x200] ;  /* 0x000200003c24183b */ /* 0x0004640000000200 */
.L_x_102:
[----:B------:R-:W-:Y:S05]  /*6750*/  BSYNC B1 ;  /* 0x0000000000017941 */ /* 0x000fea0003800000 */
.L_x_101:
[----:B-1----:R-:W-:Y:S04]  /*6760*/  SHF.R.U32.HI R0, RZ, 0x15, R25 ;  /* 0x00000015ff007819 */ /* 0x002fe80000011619 */
[----:B------:R-:W-:Y:S01]  /*6770*/  LOP3.LUT P1, RZ, R0, 0x3, R46, 0x48, !PT ;  /* 0x0000000300ff7812 */ /* 0x000fe2000782482e */
[----:B------:R-:W-:Y:S01]  /*6780*/  @!UPT UIADD3 URZ, UPT, UPT, URZ, URZ, URZ ;  /* 0x000000fffffff290 */ /* 0x000fe2000fffe0ff */
[----:B---3--:R-:W-:Y:S11]  /*6790*/  @P0 BRA `(.L_x_106) ;  /* 0x0000000000080947 */ /* 0x008ff60003800000 */
[----:B------:R-:W1:Y:S02]  /*67a0*/  SYNCS.PHASECHK.TRANS64.TRYWAIT P0, [R26+URZ+0xb0], R2 ;  /* 0x0000b0021a0075a7 */ /* 0x000e6400080011ff */
[----:B-1----:R-:W-:Y:S05]  /*67b0*/  @!P0 BRA `(.L_x_107) ;  /* 0x0000002c00908947 */ /* 0x002fea0003800000 */
.L_x_106:
[----:B------:R-:W-:Y:S05]  /*67c0*/  @!P1 BRA `(.L_x_108) ;  /* 0x0000000000409947 */ /* 0x000fea0003800000 */
[----:B------:R-:W3:Y:S01]  /*67d0*/  LDCU.64 UR8, c[0x4][0x70] ;  /* 0x01000e00ff0877ac */ /* 0x000ee20008000a00 */
[----:B------:R-:W-:Y:S01]  /*67e0*/  MOV R3, 0x0 ;  /* 0x0000000000037802 */ /* 0x000fe20000000f00 */
[----:B------:R-:W-:Y:S02]  /*67f0*/  HFMA2 R12, -RZ, RZ, 0, 5.9604644775390625e-08 ;  /* 0x00000001ff0c7431 */ /* 0x000fe400000001ff */
[----:B------:R-:W-:Y:S02]  /*6800*/  IMAD.MOV.U32 R8, RZ, RZ, 0x192 ;  /* 0x00000192ff087424 */ /* 0x000fe400078e00ff */
[----:B------:R-:W-:Y:S01]  /*6810*/  IMAD.MOV.U32 R13, RZ, RZ, RZ ;  /* 0x000000ffff0d7224 */ /* 0x000fe200078e00ff */
[----:B------:R-:W5:Y:S01]  /*6820*/  LDCU.64 UR6, c[0x4][0x78] ;  /* 0x01000f00ff0677ac */ /* 0x000f620008000a00 */
[----:B-1----:R-:W1:Y:S01]  /*6830*/  LDC.64 R2, c[0x4][R3] ;  /* 0x0100000003027b82 */ /* 0x002e620000000a00 */
[----:B------:R-:W2:Y:S01]  /*6840*/  LDCU.64 UR4, c[0x4][0x10] ;  /* 0x01000200ff0477ac */ /* 0x000ea20008000a00 */
[----:B---3--:R-:W-:Y:S01]  /*6850*/  MOV R5, UR9 ;  /* 0x0000000900057c02 */ /* 0x008fe20008000f00 */
[----:B------:R-:W-:Y:S01]  /*6860*/  IMAD.U32 R4, RZ, RZ, UR8 ;  /* 0x00000008ff047e24 */ /* 0x000fe2000f8e00ff */
[----:B-----5:R-:W-:Y:S01]  /*6870*/  MOV R7, UR7 ;  /* 0x0000000700077c02 */ /* 0x020fe20008000f00 */
[----:B------:R-:W-:Y:S01]  /*6880*/  IMAD.U32 R6, RZ, RZ, UR6 ;  /* 0x00000006ff067e24 */ /* 0x000fe2000f8e00ff */
[----:B--2---:R-:W-:Y:S01]  /*6890*/  MOV R11, UR5 ;  /* 0x00000005000b7c02 */ /* 0x004fe20008000f00 */
[----:B------:R-:W-:Y:S02]  /*68a0*/  IMAD.U32 R10, RZ, RZ, UR4 ;  /* 0x00000004ff0a7e24 */ /* 0x000fe4000f8e00ff */
[----:B------:R-:W-:Y:S07]  /*68b0*/  LEPC R20, `(.L_x_108) ;  /* 0x000000001014794e */ /* 0x000fee0000000000 */
[----:B-1--4-:R-:W-:Y:S05]  /*68c0*/  CALL.ABS.NOINC R2 ;  /* 0x0000000002007343 */ /* 0x012fea0003c00000 */
.L_x_108:
[----:B------:R-:W-:Y:S05]  /*68d0*/  WARPSYNC.ALL ;  /* 0x0000000000007948 */ /* 0x000fea0003800000 */
[----:B------:R-:W-:Y:S01]  /*68e0*/  R2UR UR4, R25 ;  /* 0x00000000190472ca */ /* 0x000fe200000e0000 */
[--C-:B----4-:R-:W-:Y:S01]  /*68f0*/  HADD2.F32 R3, -RZ, R28.reuse.H0_H0 ;  /* 0x2000001cff037230 */ /* 0x110fe20000004100 */
[----:B------:R-:W-:Y:S01]  /*6900*/  ISETP.NE.AND P0, PT, R56, RZ, PT ;  /* 0x000000ff3800720c */ /* 0x000fe20003f05270 */
[--C-:B------:R-:W-:Y:S01]  /*6910*/  HADD2.F32 R20, -RZ, R29.reuse.H0_H0 ;  /* 0x2000001dff147230 */ /* 0x100fe20000004100 */
[----:B------:R-:W-:Y:S01]  /*6920*/  BSSY.RECONVERGENT B0, `(.L_x_109) ;  /* 0x000004c000007945 */ /* 0x000fe20003800200 */
[----:B------:R-:W-:Y:S08]  /*6930*/  HADD2.F32 R21, -RZ, R29.H1_H1 ;  /* 0x3000001dff157230 */ /* 0x000ff00000004100 */
[----:B------:R-:W3:Y:S02]  /*6940*/  LDTM.16dp256bit.x4 R4, tmem[UR4] ;  /* 0x00000004000479ee */ /* 0x000ee40008120000 */
[C---:B---3--:R-:W-:Y:S01]  /*6950*/  FMUL R0, R24.reuse, R4 ;  /* 0x0000000418007220 */ /* 0x048fe20000400000 */
[----:B------:R-:W-:Y:S02]  /*6960*/  HADD2.F32 R4, -RZ, R28.H1_H1 ;  /* 0x3000001cff047230 */ /* 0x000fe40000004100 */
[C---:B-1----:R-:W-:Y:S01]  /*6970*/  FMUL R2, R24.reuse, R5 ;  /* 0x0000000518027220 */ /* 0x042fe20000400000 */
[C---:B------:R-:W-:Y:S01]  /*6980*/  FMUL R7, R24.reuse, R7 ;  /* 0x0000000718077220 */ /* 0x040fe20000400000 */
[C---:B------:R-:W-:Y:S01]  /*6990*/  FFMA R0, R27.reuse, R3, R0 ;  /* 0x000000031b007223 */ /* 0x040fe20000000000 */
[C---:B------:R-:W-:Y:S01]  /*69a0*/  FMUL R3, R24.reuse, R6 ;  /* 0x0000000618037220 */ /* 0x040fe20000400000 */
[C---:B------:R-:W-:Y:S01]  /*69b0*/  FFMA R2, R27.reuse, R4, R2 ;  /* 0x000000041b027223 */ /* 0x040fe20000000002 */
[C---:B------:R-:W-:Y:S01]  /*69c0*/  FMUL R4, R24.reuse, R8 ;  /* 0x0000000818047220 */ /* 0x040fe20000400000 */
[C---:B------:R-:W-:Y:S01]  /*69d0*/  FMUL R8, R24.reuse, R12 ;  /* 0x0000000c18087220 */ /* 0x040fe20000400000 */
[C---:B------:R-:W-:Y:S01]  /*69e0*/  FFMA R3, R27.reuse, R20, R3 ;  /* 0x000000141b037223 */ /* 0x040fe20000000003 */
[----:B------:R-:W-:Y:S01]  /*69f0*/  FMUL R12, R24, R16 ;  /* 0x00000010180c7220 */ /* 0x000fe20000400000 */
[--C-:B------:R-:W-:Y:S01]  /*6a00*/  HADD2.F32 R16, -RZ, R30.reuse.H0_H0 ;  /* 0x2000001eff107230 */ /* 0x100fe20000004100 */
[----:B------:R-:W-:Y:S01]  /*6a10*/  F2FP.F16.F32.PACK_AB R32, R2, R0 ;  /* 0x000000000220723e */ /* 0x000fe200000000ff */
[----:B------:R-:W-:Y:S02]  /*6a20*/  HADD2.F32 R0, -RZ, R30.H1_H1 ;  /* 0x3000001eff007230 */ /* 0x000fe40000004100 */
[C---:B------:R-:W-:Y:S01]  /*6a30*/  FFMA R7, R27.reuse, R21, R7 ;  /* 0x000000151b077223 */ /* 0x040fe20000000007 */
[C---:B------:R-:W-:Y:S01]  /*6a40*/  FMUL R5, R24.reuse, R9 ;  /* 0x0000000918057220 */ /* 0x040fe20000400000 */
[--C-:B------:R-:W-:Y:S02]  /*6a50*/  HADD2.F32 R2, -RZ, R31.reuse.H0_H0 ;  /* 0x2000001fff027230 */ /* 0x100fe40000004100 */
[C---:B------:R-:W-:Y:S01]  /*6a60*/  FFMA R4, R27.reuse, R16, R4 ;  /* 0x000000101b047223 */ /* 0x040fe20000000004 */
[C---:B------:R-:W-:Y:S01]  /*6a70*/  FMUL R6, R24.reuse, R10 ;  /* 0x0000000a18067220 */ /* 0x040fe20000400000 */
[C---:B------:R-:W-:Y:S01]  /*6a80*/  FFMA R5, R27.reuse, R0, R5 ;  /* 0x000000001b057223 */ /* 0x040fe20000000005 */
[----:B------:R-:W-:Y:S02]  /*6a90*/  HADD2.F32 R16, -RZ, R31.H1_H1 ;  /* 0x3000001fff107230 */ /* 0x000fe40000004100 */
[C---:B------:R-:W-:Y:S01]  /*6aa0*/  FMUL R11, R24.reuse, R11 ;  /* 0x0000000b180b7220 */ /* 0x040fe20000400000 */
[----:B------:R-:W-:Y:S01]  /*6ab0*/  FFMA R6, R27, R2, R6 ;  /* 0x000000021b067223 */ /* 0x000fe20000000006 */
[--C-:B------:R-:W-:Y:S01]  /*6ac0*/  HADD2.F32 R0, -RZ, R36.reuse.H0_H0 ;  /* 0x20000024ff007230 */ /* 0x100fe20000004100 */
[----:B------:R-:W-:Y:S01]  /*6ad0*/  F2FP.F16.F32.PACK_AB R33, R7, R3 ;  /* 0x000000030721723e */ /* 0x000fe200000000ff */
[----:B------:R-:W-:Y:S02]  /*6ae0*/  HADD2.F32 R2, -RZ, R36.H1_H1 ;  /* 0x30000024ff027230 */ /* 0x000fe40000004100 */
[C---:B------:R-:W-:Y:S01]  /*6af0*/  FMUL R9, R24.reuse, R13 ;  /* 0x0000000d18097220 */ /* 0x040fe20000400000 */
[--C-:B------:R-:W-:Y:S02]  /*6b00*/  HADD2.F32 R3, -RZ, R37.reuse.H0_H0 ;  /* 0x20000025ff037230 */ /* 0x100fe40000004100 */
[C---:B------:R-:W-:Y:S01]  /*6b10*/  FMUL R10, R24.reuse, R14 ;  /* 0x0000000e180a7220 */ /* 0x040fe20000400000 */
[C---:B------:R-:W-:Y:S01]  /*6b20*/  FFMA R11, R27.reuse, R16, R11 ;  /* 0x000000101b0b7223 */ /* 0x040fe2000000000b */
[C---:B------:R-:W-:Y:S01]  /*6b30*/  FFMA R8, R27.reuse, R0, R8 ;  /* 0x000000001b087223 */ /* 0x040fe20000000008 */
[C---:B------:R-:W-:Y:S01]  /*6b40*/  FFMA R9, R27.reuse, R2, R9 ;  /* 0x000000021b097223 */ /* 0x040fe20000000009 */
[----:B------:R-:W-:Y:S02]  /*6b50*/  HADD2.F32 R0, -RZ, R37.H1_H1 ;  /* 0x30000025ff007230 */ /* 0x000fe40000004100 */
[----:B------:R-:W-:Y:S01]  /*6b60*/  FFMA R10, R27, R3, R10 ;  /* 0x000000031b0a7223 */ /* 0x000fe2000000000a */
[C---:B------:R-:W-:Y:S01]  /*6b70*/  FMUL R15, R24.reuse, R15 ;  /* 0x0000000f180f7220 */ /* 0x040fe20000400000 */
[--C-:B------:R-:W-:Y:S01]  /*6b80*/  HADD2.F32 R2, -RZ, R38.reuse.H0_H0 ;  /* 0x20000026ff027230 */ /* 0x100fe20000004100 */
[----:B------:R-:W-:Y:S01]  /*6b90*/  F2FP.F16.F32.PACK_AB R34, R5, R4 ;  /* 0x000000040522723e */ /* 0x000fe200000000ff */
[----:B------:R-:W-:Y:S02]  /*6ba0*/  HADD2.F32 R3, -RZ, R38.H1_H1 ;  /* 0x30000026ff037230 */ /* 0x000fe40000004100 */
[C---:B------:R-:W-:Y:S01]  /*6bb0*/  FMUL R13, R24.reuse, R17 ;  /* 0x00000011180d7220 */ /* 0x040fe20000400000 */
[--C-:B------:R-:W-:Y:S02]  /*6bc0*/  HADD2.F32 R4, -RZ, R39.reuse.H0_H0 ;  /* 0x20000027ff047230 */ /* 0x100fe40000004100 */
[C---:B------:R-:W-:Y:S01]  /*6bd0*/  FMUL R14, R24.reuse, R18 ;  /* 0x00000012180e7220 */ /* 0x040fe20000400000 */
[----:B------:R-:W-:Y:S02]  /*6be0*/  HADD2.F32 R5, -RZ, R39.H1_H1 ;  /* 0x30000027ff057230 */ /* 0x000fe40000004100 */
[C---:B------:R-:W-:Y:S01]  /*6bf0*/  FFMA R15, R27.reuse, R0, R15 ;  /* 0x000000001b0f7223 */ /* 0x040fe2000000000f */
[----:B------:R-:W-:Y:S01]  /*6c00*/  FMUL R19, R24, R19 ;  /* 0x0000001318137220 */ /* 0x000fe20000400000 */
[C---:B------:R-:W-:Y:S01]  /*6c10*/  FFMA R12, R27.reuse, R2, R12 ;  /* 0x000000021b0c7223 */ /* 0x040fe2000000000c */
[C---:B------:R-:W-:Y:S01]  /*6c20*/  FFMA R13, R27.reuse, R3, R13 ;  /* 0x000000031b0d7223 */ /* 0x040fe2000000000d */
[C---:B------:R-:W-:Y:S01]  /*6c30*/  FFMA R14, R27.reuse, R4, R14 ;  /* 0x000000041b0e7223 */ /* 0x040fe2000000000e */
[----:B------:R-:W-:Y:S01]  /*6c40*/  FFMA R19, R27, R5, R19 ;  /* 0x000000051b137223 */ /* 0x000fe20000000013 */
[----:B------:R-:W-:Y:S02]  /*6c50*/  F2FP.F16.F32.PACK_AB R35, R11, R6 ;  /* 0x000000060b23723e */ /* 0x000fe400000000ff */
[----:B------:R-:W-:Y:S02]  /*6c60*/  F2FP.F16.F32.PACK_AB R8, R9, R8 ;  /* 0x000000080908723e */ /* 0x000fe400000000ff */
[----:B------:R-:W-:Y:S01]  /*6c70*/  F2FP.F16.F32.PACK_AB R9, R15, R10 ;  /* 0x0000000a0f09723e */ /* 0x000fe200000000ff */
[----:B------:R1:W-:Y:S01]  /*6c80*/  STSM.16.M88.4 [R61+0x200], R32 ;  /* 0x000200203d007844 */ /* 0x0003e20000000200 */
[----:B------:R-:W-:Y:S02]  /*6c90*/  F2FP.F16.F32.PACK_AB R10, R13, R12 ;  /* 0x0000000c0d0a723e */ /* 0x000fe400000000ff */
[----:B------:R-:W-:Y:S05]  /*6ca0*/  F2FP.F16.F32.PACK_AB R11, R19, R14 ;  /* 0x0000000e130b723e */ /* 0x000fea00000000ff */
[----:B------:R1:W-:Y:S01]  /*6cb0*/  STSM.16.M88.4 [R60+0x200], R8 ;  /* 0x000200083c007844 */ /* 0x0003e20000000200 */
[----:B------:R-:W-:Y:S01]  /*6cc0*/  @!PT LDS RZ, [RZ] ;  /* 0x00000000fffff984 */ /* 0x000fe20000000800 */
[----:B------:R-:W-:Y:S01]  /*6cd0*/  @!PT LDS RZ, [RZ] ;  /* 0x00000000fffff984 */ /* 0x000fe20000000800 */
[----:B------:R-:W-:Y:S01]  /*6ce0*/  @!PT LDS RZ, [RZ] ;  /* 0x00000000fffff984 */ /* 0x000fe20000000800 */
[----:B------:R-:W-:Y:S01]  /*6cf0*/  @!PT LDS RZ, [RZ] ;  /* 0x00000000fffff984 */ /* 0x000fe20000000800 */
[----:B------:R3:W-:Y:S07]  /*6d00*/  MEMBAR.ALL.CTA ;  /* 0x0000000000007992 */ /* 0x0007ee0000008000 */
[----:B---3--:R-:W3:Y:S02]  /*6d10*/  FENCE.VIEW.ASYNC.S ;  /* 0x00000000000073c6 */ /* 0x008ee40000000000 */
[----:B---3--:R-:W-:Y:S06]  /*6d20*/  BAR.SYNC.DEFER_BLOCKING 0x1, 0x80 ;  /* 0x0042000000007b1d */ /* 0x008fec0000010000 */
[----:B------:R-:W-:Y:S05]  /*6d30*/  @P0 BRA `(.L_x_110) ;  /* 0x0000000000280947 */ /* 0x000fea0003800000 */
[----:B------:R-:W3:Y:S01]  /*6d40*/  LDCU.64 UR6, c[0x0][0x348] ;  /* 0x00006900ff0677ac */ /* 0x000ee20008000a00 */
[----:B------:R-:W-:Y:S01]  /*6d50*/  UIADD3 UR4, UPT, UPT, UR44, 0x200, URZ ;  /* 0x000002002c047890 */ /* 0x000fe2000fffe0ff */
[----:B------:R-:W-:Y:S05]  /*6d60*/  UMOV UR51, UR36 ;  /* 0x0000002400337c82 */ /* 0x000fea0008000000 */
[----:B------:R-:W-:Y:S04]  /*6d70*/  MOV R49, UR4 ;  /* 0x0000000400317c02 */ /* 0x000fe80008000f00 */
[----:B------:R-:W-:Y:S01]  /*6d80*/  R2UR UR48, R49 ;  /* 0x00000000313072ca */ /* 0x000fe200000e0000 */
[----:B---3--:R-:W-:Y:S04]  /*6d90*/  UIADD3 UR4, UP0, UPT, UR6, 0x680, URZ ;  /* 0x0000068006047890 */ /* 0x008fe8000ff1e0ff */
[----:B------:R-:W-:Y:S09]  /*6da0*/  UIADD3.X UR5, UPT, UPT, URZ, UR7, URZ, UP0, !UPT ;  /* 0x00000007ff057290 */ /* 0x000ff200087fe4ff */
[----:B------:R3:W-:Y:S01]  /*6db0*/  UTMASTG.3D [UR48], [UR4] ;  /* 0x00000030040073b5 */ /* 0x0007e20008010000 */
[----:B------:R0:W-:Y:S01]  /*6dc0*/  UTMACMDFLUSH ;  /* 0x00000000000079b7 */ /* 0x0001e20000000000 */
[----:B---3--:R-:W-:Y:S04]  /*6dd0*/  DEPBAR.LE SB0, 0x1 ;  /* 0x000080400000791a */ /* 0x008fe80000000000 */
.L_x_110:
[----:B------:R-:W-:Y:S05]  /*6de0*/  BSYNC.RECONVERGENT B0 ;  /* 0x0000000000007941 */ /* 0x000fea0003800200 */
.L_x_109:
[----:B------:R-:W-:Y:S01]  /*6df0*/  BAR.SYNC.DEFER_BLOCKING 0x1, 0x80 ;  /* 0x0042000000007b1d */ /* 0x000fe20000010000 */
[----:B------:R-:W-:Y:S01]  /*6e00*/  ISETP.NE.AND P1, PT, R59, RZ, PT ;  /* 0x000000ff3b00720c */ /* 0x000fe20003f25270 */
[----:B------:R-:W-:Y:S01]  /*6e10*/  UISETP.NE.AND UP0, UPT, UR47, URZ, UPT ;  /* 0x000000ff2f00728c */ /* 0x000fe2000bf05270 */
[----:B------:R-:W-:Y:S11]  /*6e20*/  LEA R2, R62, UR44, 0x3 ;  /* 0x0000002c3e027c11 */ /* 0x000ff6000f8e18ff */
[----:B------:R-:W-:Y:S01]  /*6e30*/  @P1 SHF.L.U32 R3, R54, 0x1f, RZ ;  /* 0x0000001f36031819 */ /* 0x000fe200000006ff */
[----:B------:R-:W-:Y:S06]  /*6e40*/  BRA.U !UP0, `(.L_x_111) ;  /* 0x0000000108247547 */ /* 0x000fec000b800000 */
[----:B------:R-:W-:Y:S01]  /*6e50*/  IMAD.U32 R4, RZ, RZ, UR46 ;  /* 0x0000002eff047e24 */ /* 0x000fe2000f8e00ff */
[----:B------:R-:W-:Y:S01]  /*6e60*/  MOV R0, UR52 ;  /* 0x0000003400007c02 */ /* 0x000fe20008000f00 */
[----:B------:R-:W-:Y:S03]  /*6e70*/  UIADD3 UR4, UPT, UPT, UR46, 0x1, URZ ;  /* 0x000000012e047890 */ /* 0x000fe6000fffe0ff */
[----:B------:R-:W-:Y:S01]  /*6e80*/  @P1 LEA R4, R4, UR44, 0x3 ;  /* 0x0000002c04041c11 */ /* 0x000fe2000f8e18ff */
[----:B------:R-:W-:Y:S04]  /*6e90*/  UISETP.NE.AND UP0, UPT, UR4, 0x4, UPT ;  /* 0x000000040400788c */ /* 0x000fe8000bf05270 */
[----:B------:R-:W-:Y:S01]  /*6ea0*/  @P1 VIADD R4, R4, 0x60 ;  /* 0x0000006004041836 */ /* 0x000fe20000000000 */
[----:B------:R-:W-:Y:S04]  /*6eb0*/  USEL UR46, UR4, URZ, UP0 ;  /* 0x000000ff042e7287 */ /* 0x000fe80008000000 */
[----:B------:R-:W-:Y:S04]  /*6ec0*/  @P1 PRMT R0, R0, 0x654, R4 ;  /* 0x0000065400001816 */ /* 0x000fe80000000004 */
[----:B------:R3:W-:Y:S04]  /*6ed0*/  @P1 SYNCS.ARRIVE.TRANS64.RED.A1T0 RZ, [R0+URZ], RZ ;  /* 0x000000ff00ff19a7 */ /* 0x0007e800081004ff */
.L_x_111:
[----:B------:R-:W4:Y:S01]  /*6ee0*/  @P1 SYNCS.PHASECHK.TRANS64.TRYWAIT P0, [R2+URZ+0x40], R3 ;  /* 0x00004003020015a7 */ /* 0x000f2200080011ff */
[----:B------:R-:W-:Y:S01]  /*6ef0*/  BSSY B1, `(.L_x_112) ;  /* 0x0000013000017945 */ /* 0x000fe20003800000 */
[----:B----4-:R-:W-:Y:S03]  /*6f00*/  @P1 SEL R64, RZ, 0x1, !P0 ;  /* 0x00000001ff401807 */ /* 0x010fe60004000000 */
[----:B------:R-:W-:Y:S05]  /*6f10*/  @!P1 BRA `(.L_x_113) ;  /* 0x0000000000409947 */ /* 0x000fea0003800000 */
[----:B------:R-:W-:Y:S01]  /*6f20*/  ISETP.NE.AND P1, PT, R65, RZ, PT ;  /* 0x000000ff4100720c */ /* 0x000fe20003f25270 */
[----:B------:R-:W-:Y:S01]  /*6f30*/  BSSY B0, `(.L_x_114) ;  /* 0x0000009000007945 */ /* 0x000fe20003800000 */
[----:B------:R-:W-:Y:S11]  /*6f40*/  ISETP.NE.AND P0, PT, R64, RZ, PT ;  /* 0x000000ff4000720c */ /* 0x000ff60003f05270 */
[----:B------:R-:W-:Y:S05]  /*6f50*/  @P1 IMAD R4, R62, 0x1000, R63 ;  /* 0x000010003e041824 */ /* 0x000fea00078e023f */
[----:B------:R-:W-:Y:S05]  /*6f60*/  @P1 IADD3 R3, PT, PT, R4, UR44, RZ ;  /* 0x0000002c04031c10 */ /* 0x000fea000fffe0ff */
[----:B------:R-:W-:Y:S01]  /*6f70*/  @P1 IMAD.IADD R3, R55, 0x1, R3 ;  /* 0x0000000137031824 */ /* 0x000fe200078e0203 */
[----:B------:R-:W-:Y:S06]  /*6f80*/  @P0 BRA `(.L_x_115) ;  /* 0x00000000000c0947 */ /* 0x000fec0003800000 */
[----:B---3--:R-:W-:Y:S04]  /*6f90*/  SHF.L.U32 R0, R54, 0x1f, RZ ;  /* 0x0000001f36007819 */ /* 0x008fe800000006ff */
[----:B------:R-:W3:Y:S02]  /*6fa0*/  SYNCS.PHASECHK.TRANS64.TRYWAIT P0, [R2+URZ+0x40], R0 ;  /* 0x00004000020075a7 */ /* 0x000ee400080011ff */
[----:B---3--:R-:W-:Y:S05]  /*6fb0*/  @!P0 BRA `(.L_x_116) ;  /* 0x0000002400a48947 */ /* 0x008fea0003800000 */
.L_x_115:
[----:B------:R-:W-:Y:S05]  /*6fc0*/  BSYNC B0 ;  /* 0x0000000000007941 */ /* 0x000fea0003800000 */
.L_x_114:
[----:B------:R-:W-:Y:S02]  /*6fd0*/  ISETP.NE.AND P0, PT, R65, RZ, PT ;  /* 0x000000ff4100720c */ /* 0x000fe40003f05270 */
[----:B------:R-:W-:Y:S11]  /*6fe0*/  IADD3 R62, PT, PT, R62, 0x1, RZ ;  /* 0x000000013e3e7810 */ /* 0x000ff60007ffe0ff */
[----:B------:R-:W-:Y:S05]  /*6ff0*/  @P0 WARPSYNC.ALL ;  /* 0x0000000000000948 */ /* 0x000fea0003800000 */
[----:B------:R4:W1:Y:S04]  /*7000*/  @P0 LDSM.16.M88.4 R28, [R4+UR44+0x200] ;  /* 0x0002002c041c083b */ /* 0x0008680008000200 */
[----:B------:R4:W1:Y:S02]  /*7010*/  @P0 LDSM.16.M88.4 R36, [R3+0x200] ;  /* 0x000200000324083b */ /* 0x0008640000000200 */
.L_x_113:
[----:B------:R-:W-:Y:S05]  /*7020*/  BSYNC B1 ;  /* 0x0000000000017941 */ /* 0x000fea0003800000 */
.L_x_112:
[----:B---3--:R-:W-:Y:S05]  /*7030*/  VIADD R0, R25, 0x20 ;  /* 0x0000002019007836 */ /* 0x008fea0000000000 */
[----:B------:R-:W-:Y:S04]  /*7040*/  SHF.R.U32.HI R0, RZ, 0x15, R0 ;  /* 0x00000015ff007819 */ /* 0x000fe80000011600 */
[----:B------:R-:W-:Y:S11]  /*7050*/  LOP3.LUT P0, RZ, R0, 0x3, R46, 0x48, !PT ;  /* 0x0000000300ff7812 */ /* 0x000ff6000780482e */
[----:B------:R-:W-:Y:S02]  /*7060*/  @!UPT UIADD3 URZ, UPT, UPT, URZ, URZ, URZ ;  /* 0x000000fffffff290 */ /* 0x000fe4000fffe0ff */
[----:B------:R-:W-:Y:S05]  /*7070*/  @!P0 BRA `(.L_x_117) ;  /* 0x0000000000408947 */ /* 0x000fea0003800000 */
[----:B------:R-:W3:Y:S01]  /*7080*/  LDCU.64 UR8, c[0x4][0x70] ;  /* 0x01000e00ff0877ac */ /* 0x000ee20008000a00 */
[----:B----4-:R-:W-:Y:S01]  /*7090*/  MOV R3, 0x0 ;  /* 0x0000000000037802 */ /* 0x010fe20000000f00 */
[----:B------:R-:W-:Y:S02]  /*70a0*/  HFMA2 R12, -RZ, RZ, 0, 5.9604644775390625e-08 ;  /* 0x00000001ff0c7431 */ /* 0x000fe400000001ff */
[----:B-1----:R-:W-:Y:S02]  /*70b0*/  IMAD.MOV.U32 R8, RZ, RZ, 0x192 ;  /* 0x00000192ff087424 */ /* 0x002fe400078e00ff */
[----:B------:R-:W-:Y:S01]  /*70c0*/  IMAD.MOV.U32 R13, RZ, RZ, RZ ;  /* 0x000000ffff0d7224 */ /* 0x000fe200078e00ff */
[----:B------:R-:W1:Y:S01]  /*70d0*/  LDCU.64 UR6, c[0x4][0x78] ;  /* 0x01000f00ff0677ac */ /* 0x000e620008000a00 */
[----:B------:R-:W4:Y:S01]  /*70e0*/  LDC.64 R2, c[0x4][R3] ;  /* 0x0100000003027b82 */ /* 0x000f220000000a00 */
[----:B------:R-:W5:Y:S01]  /*70f0*/  LDCU.64 UR4, c[0x4][0x10] ;  /* 0x01000200ff0477ac */ /* 0x000f620008000a00 */
[----:B---3--:R-:W-:Y:S01]  /*7100*/  MOV R5, UR9 ;  /* 0x0000000900057c02 */ /* 0x008fe20008000f00 */
[----:B------:R-:W-:Y:S01]  /*7110*/  IMAD.U32 R4, RZ, RZ, UR8 ;  /* 0x00000008ff047e24 */ /* 0x000fe2000f8e00ff */
[----:B-1----:R-:W-:Y:S01]  /*7120*/  MOV R7, UR7 ;  /* 0x0000000700077c02 */ /* 0x002fe20008000f00 */
[----:B------:R-:W-:Y:S01]  /*7130*/  IMAD.U32 R6, RZ, RZ, UR6 ;  /* 0x00000006ff067e24 */ /* 0x000fe2000f8e00ff */
[----:B-----5:R-:W-:Y:S01]  /*7140*/  MOV R11, UR5 ;  /* 0x00000005000b7c02 */ /* 0x020fe20008000f00 */
[----:B------:R-:W-:Y:S02]  /*7150*/  IMAD.U32 R10, RZ, RZ, UR4 ;  /* 0x00000004ff0a7e24 */ /* 0x000fe4000f8e00ff */
[----:B------:R-:W-:Y:S07]  /*7160*/  LEPC R20, `(.L_x_117) ;  /* 0x000000001014794e */ /* 0x000fee0000000000 */
[----:B--2-4-:R-:W-:Y:S05]  /*7170*/  CALL.ABS.NOINC R2 ;  /* 0x0000000002007343 */ /* 0x014fea0003c00000 */
.L_x_117:
[----:B------:R-:W-:Y:S01]  /*7180*/  ISETP.NE.AND P6, PT, R59, RZ, PT ;  /* 0x000000ff3b00720c */ /* 0x000fe20003fc5270 */
[----:B------:R-:W-:Y:S05]  /*7190*/  WARPSYNC.ALL ;  /* 0x0000000000007948 */ /* 0x000fea0003800000 */
[----:B------:R-:W-:Y:S01]  /*71a0*/  R2UR UR4, R25 ;  /* 0x00000000190472ca */ /* 0x000fe200000e0000 */
[----:B-1--4-:R-:W-:Y:S01]  /*71b0*/  HADD2.F32 R3, -RZ, R28.H0_H0 ;  /* 0x2000001cff037230 */ /* 0x012fe20000004100 */
[----:B------:R-:W-:Y:S01]  /*71c0*/  ISETP.NE.AND P0, PT, R56, RZ, PT ;  /* 0x000000ff3800720c */ /* 0x000fe20003f05270 */
[----:B------:R-:W-:Y:S01]  /*71d0*/  HADD2.F32 R20, -RZ, R30.H0_H0 ;  /* 0x2000001eff147230 */ /* 0x000fe20000004100 */
[----:B------:R-:W-:Y:S09]  /*71e0*/  BSSY.RECONVERGENT B0, `(.L_x_118) ;  /* 0x0000053000007945 */ /* 0x000ff20003800200 */
[----:B------:R-:W1:Y:S02]  /*71f0*/  LDTM.16dp256bit.x4 R4, tmem[UR4+0x20] ;  /* 0x00002004000479ee */ /* 0x000e640008120000 */
[C---:B-1----:R-:W-:Y:S01]  /*7200*/  FMUL R0, R24.reuse, R4 ;  /* 0x0000000418007220 */ /* 0x042fe20000400000 */
[----:B------:R-:W-:Y:S02]  /*7210*/  HADD2.F32 R4, -RZ, R28.H1_H1 ;  /* 0x3000001cff047230 */ /* 0x000fe40000004100 */
[C---:B------:R-:W-:Y:S01]  /*7220*/  FMUL R2, R24.reuse, R5 ;  /* 0x0000000518027220 */ /* 0x040fe20000400000 */
[--C-:B------:R-:W-:Y:S02]  /*7230*/  HADD2.F32 R5, -RZ, R29.reuse.H0_H0 ;  /* 0x2000001dff057230 */ /* 0x100fe40000004100 */
[C---:B------:R-:W-:Y:S01]  /*7240*/  FFMA R0, R27.reuse, R3, R0 ;  /* 0x000000031b007223 */ /* 0x040fe20000000000 */
[C---:B------:R-:W-:Y:S01]  /*7250*/  FMUL R3, R24.reuse, R6 ;  /* 0x0000000618037220 */ /* 0x040fe20000400000 */
[----:B------:R-:W-:Y:S02]  /*7260*/  HADD2.F32 R6, -RZ, R29.H1_H1 ;  /* 0x3000001dff067230 */ /* 0x000fe40000004100 */
[C---:B------:R-:W-:Y:S01]  /*7270*/  FFMA R2, R27.reuse, R4, R2 ;  /* 0x000000041b027223 */ /* 0x040fe20000000002 */
[C---:B------:R-:W-:Y:S01]  /*7280*/  FMUL R7, R24.reuse, R7 ;  /* 0x0000000718077220 */ /* 0x040fe20000400000 */
[C---:B------:R-:W-:Y:S01]  /*7290*/  FFMA R3, R27.reuse, R5, R3 ;  /* 0x000000051b037223 */ /* 0x040fe20000000003 */
[C---:B------:R-:W-:Y:S01]  /*72a0*/  FMUL R4, R24.reuse, R8 ;  /* 0x0000000818047220 */ /* 0x040fe20000400000 */
[----:B------:R-:W-:Y:S01]  /*72b0*/  FMUL R5, R24, R9 ;  /* 0x0000000918057220 */ /* 0x000fe20000400000 */
[----:B------:R-:W-:Y:S01]  /*72c0*/  F2FP.F16.F32.PACK_AB R32, R2, R0 ;  /* 0x000000000220723e */ /* 0x000fe200000000ff */
[C---:B------:R-:W-:Y:S01]  /*72d0*/  FFMA R7, R27.reuse, R6, R7 ;  /* 0x000000061b077223 */ /* 0x040fe20000000007 */
[----:B------:R-:W-:Y:S02]  /*72e0*/  HADD2.F32 R0, -RZ, R30.H1_H1 ;  /* 0x3000001eff007230 */ /* 0x000fe40000004100 */
[----:B------:R-:W-:Y:S01]  /*72f0*/  FFMA R4, R27, R20, R4 ;  /* 0x000000141b047223 */ /* 0x000fe20000000004 */
[--C-:B------:R-:W-:Y:S02]  /*7300*/  HADD2.F32 R2, -RZ, R31.reuse.H0_H0 ;  /* 0x2000001fff027230 */ /* 0x100fe40000004100 */
[C---:B------:R-:W-:Y:S01]  /*7310*/  FMUL R6, R24.reuse, R10 ;  /* 0x0000000a18067220 */ /* 0x040fe20000400000 */
[----:B------:R-:W-:Y:S01]  /*7320*/  F2FP.F16.F32.PACK_AB R33, R7, R3 ;  /* 0x000000030721723e */ /* 0x000fe200000000ff */
[----:B------:R-:W-:Y:S02]  /*7330*/  HADD2.F32 R3, -RZ, R31.H1_H1 ;  /* 0x3000001fff037230 */ /* 0x000fe40000004100 */
[----:B------:R-:W-:Y:S01]  /*7340*/  FFMA R5, R27, R0, R5 ;  /* 0x000000001b057223 */ /* 0x000fe20000000005 */
[C---:B------:R-:W-:Y:S01]  /*7350*/  FMUL R11, R24.reuse, R11 ;  /* 0x0000000b180b7220 */ /* 0x040fe20000400000 */
[--C-:B------:R-:W-:Y:S02]  /*7360*/  HADD2.F32 R7, -RZ, R36.reuse.H0_H0 ;  /* 0x20000024ff077230 */ /* 0x100fe40000004100 */
[C---:B------:R-:W-:Y:S01]  /*7370*/  FMUL R8, R24.reuse, R12 ;  /* 0x0000000c18087220 */ /* 0x040fe20000400000 */
[----:B------:R-:W-:Y:S01]  /*7380*/  HADD2.F32 R0, -RZ, R36.H1_H1 ;  /* 0x30000024ff007230 */ /* 0x000fe20000004100 */
[----:B------:R-:W-:Y:S01]  /*7390*/  F2FP.F16.F32.PACK_AB R34, R5, R4 ;  /* 0x000000040522723e */ /* 0x000fe200000000ff */
[C---:B------:R-:W-:Y:S01]  /*73a0*/  FMUL R9, R24.reuse, R13 ;  /* 0x0000000d18097220 */ /* 0x040fe20000400000 */
[C---:B------:R-:W-:Y:S01]  /*73b0*/  FFMA R6, R27.reuse, R2, R6 ;  /* 0x000000021b067223 */ /* 0x040fe20000000006 */
[C---:B------:R-:W-:Y:S01]  /*73c0*/  FFMA R11, R27.reuse, R3, R11 ;  /* 0x000000031b0b7223 */ /* 0x040fe2000000000b */
[C---:B------:R-:W-:Y:S01]  /*73d0*/  FFMA R8, R27.reuse, R7, R8 ;  /* 0x000000071b087223 */ /* 0x040fe20000000008 */
[----:B------:R-:W-:Y:S01]  /*73e0*/  FFMA R9, R27, R0, R9 ;  /* 0x000000001b097223 */ /* 0x000fe20000000009 */
[--C-:B------:R-:W-:Y:S02]  /*73f0*/  HADD2.F32 R2, -RZ, R37.reuse.H0_H0 ;  /* 0x20000025ff027230 */ /* 0x100fe40000004100 */
[C---:B------:R-:W-:Y:S01]  /*7400*/  FMUL R10, R24.reuse, R14 ;  /* 0x0000000e180a7220 */ /* 0x040fe20000400000 */
[----:B------:R-:W-:Y:S01]  /*7410*/  F2FP.F16.F32.PACK_AB R35, R11, R6 ;  /* 0x000000060b23723e */ /* 0x000fe200000000ff */
[----:B------:R-:W-:Y:S01]  /*7420*/  HADD2.F32 R0, -RZ, R37.H1_H1 ;  /* 0x30000025ff007230 */ /* 0x000fe20000004100 */
[----:B------:R-:W-:Y:S01]  /*7430*/  F2FP.F16.F32.PACK_AB R8, R9, R8 ;  /* 0x000000080908723e */ /* 0x000fe200000000ff */
[C---:B------:R-:W-:Y:S01]  /*7440*/  FMUL R15, R24.reuse, R15 ;  /* 0x0000000f180f7220 */ /* 0x040fe20000400000 */
[C---:B------:R-:W-:Y:S01]  /*7450*/  FFMA R10, R27.reuse, R2, R10 ;  /* 0x000000021b0a7223 */ /* 0x040fe2000000000a */
[----:B------:R1:W-:Y:S01]  /*7460*/  STSM.16.M88.4 [R61+0x1200], R32 ;  /* 0x001200203d007844 */ /* 0x0003e20000000200 */
[--C-:B------:R-:W-:Y:S02]  /*7470*/  HADD2.F32 R2, -RZ, R38.reuse.H0_H0 ;  /* 0x20000026ff027230 */ /* 0x100fe40000004100 */
[----:B------:R-:W-:Y:S01]  /*7480*/  FFMA R15, R27, R0, R15 ;  /* 0x000000001b0f7223 */ /* 0x000fe2000000000f */
[C---:B------:R-:W-:Y:S01]  /*7490*/  FMUL R12, R24.reuse, R16 ;  /* 0x00000010180c7220 */ /* 0x040fe20000400000 */
[----:B------:R-:W-:Y:S02]  /*74a0*/  HADD2.F32 R0, -RZ, R38.H1_H1 ;  /* 0x30000026ff007230 */ /* 0x000fe40000004100 */
[C---:B------:R-:W-:Y:S01]  /*74b0*/  FMUL R13, R24.reuse, R17 ;  /* 0x00000011180d7220 */ /* 0x040fe20000400000 */
[--C-:B------:R-:W-:Y:S01]  /*74c0*/  HADD2.F32 R3, -RZ, R39.reuse.H0_H0 ;  /* 0x20000027ff037230 */ /* 0x100fe20000004100 */
[----:B------:R-:W-:Y:S01]  /*74d0*/  F2FP.F16.F32.PACK_AB R9, R15, R10 ;  /* 0x0000000a0f09723e */ /* 0x000fe200000000ff */
[C---:B------:R-:W-:Y:S01]  /*74e0*/  FMUL R14, R24.reuse, R18 ;  /* 0x00000012180e7220 */ /* 0x040fe20000400000 */
[----:B------:R-:W-:Y:S02]  /*74f0*/  HADD2.F32 R4, -RZ, R39.H1_H1 ;  /* 0x30000027ff047230 */ /* 0x000fe40000004100 */
[----:B------:R-:W-:Y:S01]  /*7500*/  FMUL R19, R24, R19 ;  /* 0x0000001318137220 */ /* 0x000fe20000400000 */
[C---:B------:R-:W-:Y:S01]  /*7510*/  FFMA R12, R27.reuse, R2, R12 ;  /* 0x000000021b0c7223 */ /* 0x040fe2000000000c */
[----:B------:R-:W-:Y:S01]  /*7520*/  MOV R2, UR46 ;  /* 0x0000002e00027c02 */ /* 0x000fe20008000f00 */
[C---:B------:R-:W-:Y:S01]  /*7530*/  FFMA R13, R27.reuse, R0, R13 ;  /* 0x000000001b0d7223 */ /* 0x040fe2000000000d */
[C---:B------:R-:W-:Y:S01]  /*7540*/  FFMA R14, R27.reuse, R3, R14 ;  /* 0x000000031b0e7223 */ /* 0x040fe2000000000e */
[----:B------:R-:W-:Y:S01]  /*7550*/  FFMA R19, R27, R4, R19 ;  /* 0x000000041b137223 */ /* 0x000fe20000000013 */
[----:B------:R-:W-:Y:S02]  /*7560*/  @P6 LEA R2, R2, UR44, 0x3 ;  /* 0x0000002c02026c11 */ /* 0x000fe4000f8e18ff */
[----:B------:R-:W-:Y:S02]  /*7570*/  F2FP.F16.F32.PACK_AB R10, R13, R12 ;  /* 0x0000000c0d0a723e */ /* 0x000fe400000000ff */
[----:B------:R-:W-:Y:S02]  /*7580*/  F2FP.F16.F32.PACK_AB R11, R19, R14 ;  /* 0x0000000e130b723e */ /* 0x000fe400000000ff */
[----:B------:R-:W-:Y:S02]  /*7590*/  MOV R0, UR52 ;  /* 0x0000003400007c02 */ /* 0x000fe40008000f00 */
[----:B------:R-:W-:Y:S01]  /*75a0*/  @P6 IADD3 R2, PT, PT, R2, 0x60, RZ ;  /* 0x0000006002026810 */ /* 0x000fe20007ffe0ff */
[----:B------:R1:W-:Y:S01]  /*75b0*/  STSM.16.M88.4 [R60+0x1200], R8 ;  /* 0x001200083c007844 */ /* 0x0003e20000000200 */
[----:B------:R-:W-:Y:S02]  /*75c0*/  @P6 SHF.L.U32 R3, R54, 0x1f, RZ ;  /* 0x0000001f36036819 */ /* 0x000fe400000006ff */
[----:B------:R-:W-:Y:S01]  /*75d0*/  @P6 PRMT R0, R0, 0x654, R2 ;  /* 0x0000065400006816 */ /* 0x000fe20000000002 */
[----:B------:R-:W-:Y:S01]  /*75e0*/  @!PT LDS RZ, [RZ] ;  /* 0x00000000fffff984 */ /* 0x000fe20000000800 */
[----:B------:R-:W-:Y:S01]  /*75f0*/  @!PT LDS RZ, [RZ] ;  /* 0x00000000fffff984 */ /* 0x000fe20000000800 */
[----:B------:R-:W-:Y:S01]  /*7600*/  @!PT LDS RZ, [RZ] ;  /* 0x00000000fffff984 */ /* 0x000fe20000000800 */
[----:B------:R-:W-:Y:S01]  /*7610*/  @!PT LDS RZ, [RZ] ;  /* 0x00000000fffff984 */ /* 0x000fe20000000800 */
[----:B------:R3:W-:Y:S06]  /*7620*/  MEMBAR.ALL.CTA ;  /* 0x0000000000007992 */ /* 0x0007ec0000008000 */
[----:B---3--:R-:W3:Y:S01]  /*7630*/  FENCE.VIEW.ASYNC.S ;  /* 0x00000000000073c6 */ /* 0x008ee20000000000 */
[----:B------:R-:W-:Y:S01]  /*7640*/  LEA R2, R62, UR44, 0x3 ;  /* 0x0000002c3e027c11 */ /* 0x000fe2000f8e18ff */
[----:B---3--:R-:W-:Y:S06]  /*7650*/  BAR.SYNC.DEFER_BLOCKING 0x1, 0x80 ;  /* 0x0042000000007b1d */ /* 0x008fec0000010000 */
[----:B------:R-:W-:Y:S05]  /*7660*/  @P0 BRA `(.L_x_119) ;  /* 0x0000000000280947 */ /* 0x000fea0003800000 */
[----:B------:R-:W3:Y:S01]  /*7670*/  LDCU.64 UR6, c[0x0][0x348] ;  /* 0x00006900ff0677ac */ /* 0x000ee20008000a00 */
[----:B------:R-:W-:Y:S02]  /*7680*/  UIADD3 UR9, UPT, UPT, UR49, 0x20, URZ ;  /* 0x0000002031097890 */ /* 0x000fe4000fffe0ff */
[----:B------:R-:W-:Y:S01]  /*7690*/  UIADD3 UR8, UPT, UPT, UR44, 0x1200, URZ ;  /* 0x000012002c087890 */ /* 0x000fe2000fffe0ff */
[----:B------:R-:W-:Y:S01]  /*76a0*/  UMOV UR10, UR50 ;  /* 0x00000032000a7c82 */ /* 0x000fe20008000000 */
[----:B------:R-:W-:Y:S01]  /*76b0*/  UMOV UR11, UR36 ;  /* 0x00000024000b7c82 */ /* 0x000fe20008000000 */
[----:B---3--:R-:W-:Y:S04]  /*76c0*/  UIADD3 UR4, UP0, UPT, UR6, 0x680, URZ ;  /* 0x0000068006047890 */ /* 0x008fe8000ff1e0ff */
[----:B------:R-:W-:Y:S09]  /*76d0*/  UIADD3.X UR5, UPT, UPT, URZ, UR7, URZ, UP0, !UPT ;  /* 0x00000007ff057290 */ /* 0x000ff200087fe4ff */
[----:B------:R3:W-:Y:S01]  /*76e0*/  UTMASTG.3D [UR8], [UR4] ;  /* 0x00000008040073b5 */ /* 0x0007e20008010000 */
[----:B------:R0:W-:Y:S01]  /*76f0*/  UTMACMDFLUSH ;  /* 0x00000000000079b7 */ /* 0x0001e20000000000 */
[----:B---3--:R-:W-:Y:S04]  /*7700*/  DEPBAR.LE SB0, 0x1 ;  /* 0x000080400000791a */ /* 0x008fe80000000000 */
.L_x_119:
[----:B------:R-:W-:Y:S05]  /*7710*/  BSYNC.RECONVERGENT B0 ;  /* 0x0000000000007941 */ /* 0x000fea0003800200 */
.L_x_118:
[----:B------:R-:W-:Y:S01]  /*7720*/  BAR.SYNC.DEFER_BLOCKING 0x1, 0x80 ;  /* 0x0042000000007b1d */ /* 0x000fe20000010000 */
[----:B------:R-:W-:Y:S04]  /*7730*/  UIADD3 UR4, UPT, UPT, UR46, 0x1, URZ ;  /* 0x000000012e047890 */ /* 0x000fe8000fffe0ff */
[----:B------:R-:W-:Y:S04]  /*7740*/  UISETP.NE.AND UP0, UPT, UR4, 0x4, UPT ;  /* 0x000000040400788c */ /* 0x000fe8000bf05270 */
[----:B------:R-:W-:Y:S01]  /*7750*/  USEL UR45, UR4, URZ, UP0 ;  /* 0x000000ff042d7287 */ /* 0x000fe20008000000 */
[----:B------:R3:W-:Y:S01]  /*7760*/  @P6 SYNCS.ARRIVE.TRANS64.RED.A1T0 RZ, [R0+URZ], RZ ;  /* 0x000000ff00ff69a7 */ /* 0x0007e200081004ff */
[----:B------:R-:W-:Y:S01]  /*7770*/  BSSY B1, `(.L_x_120) ;  /* 0x0000014000017945 */ /* 0x000fe20003800000 */
[----:B------:R-:W4:Y:S02]  /*7780*/  @P6 SYNCS.PHASECHK.TRANS64.TRYWAIT P0, [R2+URZ+0x40], R3 ;  /* 0x00004003020065a7 */ /* 0x000f2400080011ff */
[----:B----4-:R-:W-:Y:S01]  /*7790*/  @P6 SEL R64, RZ, 0x1, !P0 ;  /* 0x00000001ff406807 */ /* 0x010fe20004000000 */
[----:B---3--:R-:W-:Y:S06]  /*77a0*/  @!P6 BRA `(.L_x_121) ;  /* 0x000000000040e947 */ /* 0x008fec0003800000 */
[----:B------:R-:W-:Y:S01]  /*77b0*/  ISETP.NE.AND P1, PT, R65, RZ, PT ;  /* 0x000000ff4100720c */ /* 0x000fe20003f25270 */
[----:B------:R-:W-:Y:S01]  /*77c0*/  BSSY B0, `(.L_x_122) ;  /* 0x0000009000007945 */ /* 0x000fe20003800000 */
[----:B------:R-:W-:Y:S11]  /*77d0*/  ISETP.NE.AND P0, PT, R64, RZ, PT ;  /* 0x000000ff4000720c */ /* 0x000ff60003f05270 */
[----:B------:R-:W-:Y:S05]  /*77e0*/  @P1 IMAD R3, R62, 0x1000, R63 ;  /* 0x000010003e031824 */ /* 0x000fea00078e023f */
[----:B------:R-:W-:Y:S05]  /*77f0*/  @P1 IADD3 R0, PT, PT, R3, UR44, RZ ;  /* 0x0000002c03001c10 */ /* 0x000fea000fffe0ff */
[----:B------:R-:W-:Y:S01]  /*7800*/  @P1 IMAD.IADD R0, R55, 0x1, R0 ;  /* 0x0000000137001824 */ /* 0x000fe200078e0200 */
[----:B------:R-:W-:Y:S06]  /*7810*/  @P0 BRA `(.L_x_123) ;  /* 0x00000000000c0947 */ /* 0x000fec0003800000 */
[----:B------:R-:W-:Y:S04]  /*7820*/  SHF.L.U32 R4, R54, 0x1f, RZ ;  /* 0x0000001f36047819 */ /* 0x000fe800000006ff */
[----:B------:R-:W3:Y:S02]  /*7830*/  SYNCS.PHASECHK.TRANS64.TRYWAIT P0, [R2+URZ+0x40], R4 ;  /* 0x00004004020075a7 */ /* 0x000ee400080011ff */
[----:B---3--:R-:W-:Y:S05]  /*7840*/  @!P0 BRA `(.L_x_124) ;  /* 0x0000001c00948947 */ /* 0x008fea0003800000 */
.L_x_123:
[----:B------:R-:W-:Y:S05]  /*7850*/  BSYNC B0 ;  /* 0x0000000000007941 */ /* 0x000fea0003800000 */
.L_x_122:
[----:B------:R-:W-:Y:S02]  /*7860*/  ISETP.NE.AND P0, PT, R65, RZ, PT ;  /* 0x000000ff4100720c */ /* 0x000fe40003f05270 */
[----:B------:R-:W-:Y:S11]  /*7870*/  IADD3 R62, PT, PT, R62, 0x1, RZ ;  /* 0x000000013e3e7810 */ /* 0x000ff60007ffe0ff */
[----:B------:R-:W-:Y:S05]  /*7880*/  @P0 WARPSYNC.ALL ;  /* 0x0000000000000948 */ /* 0x000fea0003800000 */
[----:B------:R4:W1:Y:S04]  /*7890*/  @P0 LDSM.16.M88.4 R28, [R3+UR44+0x200] ;  /* 0x0002002c031c083b */ /* 0x0008680008000200 */
[----:B------:R4:W1:Y:S02]  /*78a0*/  @P0 LDSM.16.M88.4 R36, [R0+0x200] ;  /* 0x000200000024083b */ /* 0x0008640000000200 */
.L_x_121:
[----:B------:R-:W-:Y:S05]  /*78b0*/  BSYNC B1 ;  /* 0x0000000000017941 */ /* 0x000fea0003800000 */
.L_x_120:
[----:B----4-:R-:W-:Y:S05]  /*78c0*/  VIADD R0, R25, 0x40 ;  /* 0x0000004019007836 */ /* 0x010fea0000000000 */
[----:B------:R-:W-:Y:S04]  /*78d0*/  SHF.R.U32.HI R0, RZ, 0x15, R0 ;  /* 0x00000015ff007819 */ /* 0x000fe80000011600 */
[----:B------:R-:W-:Y:S11]  /*78e0*/  LOP3.LUT P0, RZ, R0, 0x3, R46, 0x48, !PT ;  /* 0x0000000300ff7812 */ /* 0x000ff6000780482e */
[----:B------:R-:W-:Y:S02]  /*78f0*/  @!UPT UIADD3 URZ, UPT, UPT, URZ, URZ, URZ ;  /* 0x000000fffffff290 */ /* 0x000fe4000fffe0ff */
[----:B------:R-:W-:Y:S05]  /*7900*/  @!P0 BRA `(.L_x_125) ;  /* 0x0000000000408947 */ /* 0x000fea0003800000 */
[----:B------:R-:W4:Y:S01]  /*7910*/  LDCU.64 UR8, c[0x4][0x70] ;  /* 0x01000e00ff0877ac */ /* 0x000f220008000a00 */
[----:B------:R-:W-:Y:S01]  /*7920*/  MOV R3, 0x0 ;  /* 0x0000000000037802 */ /* 0x000fe20000000f00 */
[----:B------:R-:W-:Y:S02]  /*7930*/  HFMA2 R12, -RZ, RZ, 0, 5.9604644775390625e-08 ;  /* 0x00000001ff0c7431 */ /* 0x000fe400000001ff */
[----:B-1----:R-:W-:Y:S02]  /*7940*/  IMAD.MOV.U32 R8, RZ, RZ, 0x192 ;  /* 0x00000192ff087424 */ /* 0x002fe400078e00ff */
[----:B------:R-:W-:Y:S01]  /*7950*/  IMAD.MOV.U32 R13, RZ, RZ, RZ ;  /* 0x000000ffff0d7224 */ /* 0x000fe200078e00ff */
[----:B------:R-:W1:Y:S01]  /*7960*/  LDCU.64 UR6, c[0x4][0x78] ;  /* 0x01000f00ff0677ac */ /* 0x000e620008000a00 */
[----:B---3--:R-:W3:Y:S01]  /*7970*/  LDC.64 R2, c[0x4][R3] ;  /* 0x0100000003027b82 */ /* 0x008ee20000000a00 */
[----:B------:R-:W5:Y:S01]  /*7980*/  LDCU.64 UR4, c[0x4][0x10] ;  /* 0x01000200ff0477ac */ /* 0x000f620008000a00 */
[----:B----4-:R-:W-:Y:S01]  /*7990*/  MOV R5, UR9 ;  /* 0x0000000900057c02 */ /* 0x010fe20008000f00 */
[----:B------:R-:W-:Y:S01]  /*79a0*/  IMAD.U32 R4, RZ, RZ, UR8 ;  /* 0x00000008ff047e24 */ /* 0x000fe2000f8e00ff */
[----:B-1----:R-:W-:Y:S01]  /*79b0*/  MOV R7, UR7 ;  /* 0x0000000700077c02 */ /* 0x002fe20008000f00 */
[----:B------:R-:W-:Y:S01]  /*79c0*/  IMAD.U32 R6, RZ, RZ, UR6 ;  /* 0x00000006ff067e24 */ /* 0x000fe2000f8e00ff */
[----:B-----5:R-:W-:Y:S01]  /*79d0*/  MOV R11, UR5 ;  /* 0x00000005000b7c02 */ /* 0x020fe20008000f00 */
[----:B------:R-:W-:Y:S02]  /*79e0*/  IMAD.U32 R10, RZ, RZ, UR4 ;  /* 0x00000004ff0a7e24 */ /* 0x000fe4000f8e00ff */
[----:B------:R-:W-:Y:S07]  /*79f0*/  LEPC R20, `(.L_x_125) ;  /* 0x000000001014794e */ /* 0x000fee0000000000 */
[----:B--23--:R-:W-:Y:S05]  /*7a00*/  CALL.ABS.NOINC R2 ;  /* 0x0000000002007343 */ /* 0x00cfea0003c00000 */
.L_x_125:
[----:B------:R-:W-:Y:S01]  /*7a10*/  ISETP.NE.AND P6, PT, R59, RZ, PT ;  /* 0x000000ff3b00720c */ /* 0x000fe20003fc5270 */
[----:B------:R-:W-:Y:S05]  /*7a20*/  WARPSYNC.ALL ;  /* 0x0000000000007948 */ /* 0x000fea0003800000 */
[----:B------:R-:W-:Y:S01]  /*7a30*/  R2UR UR4, R25 ;  /* 0x00000000190472ca */ /* 0x000fe200000e0000 */
[----:B-1----:R-:W-:Y:S01]  /*7a40*/  HADD2.F32 R3, -RZ, R28.H0_H0 ;  /* 0x2000001cff037230 */ /* 0x002fe20000004100 */
[----:B------:R-:W-:Y:S01]  /*7a50*/  ISETP.NE.AND P0, PT, R56, RZ, PT ;  /* 0x000000ff3800720c */ /* 0x000fe20003f05270 */
[----:B------:R-:W-:Y:S01]  /*7a60*/  HADD2.F32 R20, -RZ, R30.H0_H0 ;  /* 0x2000001eff147230 */ /* 0x000fe20000004100 */
[----:B------:R-:W-:Y:S09]  /*7a70*/  BSSY.RECONVERGENT B0, `(.L_x_126) ;  /* 0x0000053000007945 */ /* 0x000ff20003800200 */
[----:B---3--:R-:W1:Y:S02]  /*7a80*/  LDTM.16dp256bit.x4 R4, tmem[UR4+0x40] ;  /* 0x00004004000479ee */ /* 0x008e640008120000 */
        /* <DEDUP_REMOVED lines=60> */
[----:B------:R-:W-:Y:S02]  /*7e50*/  LEA R3, R62, UR44, 0x3 ;  /* 0x0000002c3e037c11 */ /* 0x000fe4000f8e18ff */
[----:B------:R-:W-:Y:S01]  /*7e60*/  @P6 PRMT R0, R0, 0x654, R2 ;  /* 0x0000065400006816 */ /* 0x000fe20000000002 */
[----:B------:R-:W-:Y:S01]  /*7e70*/  @!PT LDS RZ, [RZ] ;  /* 0x00000000fffff984 */ /* 0x000fe20000000800 */
[----:B------:R-:W-:Y:S01]  /*7e80*/  @!PT LDS RZ, [RZ] ;  /* 0x00000000fffff984 */ /* 0x000fe20000000800 */
[----:B------:R-:W-:Y:S01]  /*7e90*/  @!PT LDS RZ, [RZ] ;  /* 0x00000000fffff984 */ /* 0x000fe20000000800 */
[----:B------:R-:W-:Y:S01]  /*7ea0*/  @!PT LDS RZ, [RZ] ;  /* 0x00000000fffff984 */ /* 0x000fe20000000800 */
[----:B------:R3:W-:Y:S06]  /*7eb0*/  MEMBAR.ALL.CTA ;  /* 0x0000000000007992 */ /* 0x0007ec0000008000 */
[----:B---3--:R-:W3:Y:S01]  /*7ec0*/  FENCE.VIEW.ASYNC.S ;  /* 0x00000000000073c6 */ /* 0x008ee20000000000 */
[----:B------:R-:W-:Y:S01]  /*7ed0*/  @P6 SHF.L.U32 R2, R54, 0x1f, RZ ;  /* 0x0000001f36026819 */ /* 0x000fe200000006ff */
        /* <DEDUP_REMOVED lines=12> */
.L_x_127:
[----:B------:R-:W-:Y:S05]  /*7fa0*/  BSYNC.RECONVERGENT B0 ;  /* 0x0000000000007941 */ /* 0x000fea0003800200 */
.L_x_126:
        /* <DEDUP_REMOVED lines=19> */
.L_x_131:
[----:B------:R-:W-:Y:S05]  /*80e0*/  BSYNC B0 ;  /* 0x0000000000007941 */ /* 0x000fea0003800000 */
.L_x_130:
[----:B------:R-:W-:Y:S11]  /*80f0*/  ISETP.NE.AND P0, PT, R65, RZ, PT ;  /* 0x000000ff4100720c */ /* 0x000ff60003f05270 */
[----:B------:R-:W-:Y:S02]  /*8100*/  @!UPT UIADD3 URZ, UPT, UPT, URZ, URZ, URZ ;  /* 0x000000fffffff290 */ /* 0x000fe4000fffe0ff */
[----:B------:R-:W-:Y:S05]  /*8110*/  @P0 WARPSYNC.ALL ;  /* 0x0000000000000948 */ /* 0x000fea0003800000 */
[----:B------:R4:W1:Y:S04]  /*8120*/  @P0 LDSM.16.M88.4 R28, [R62+UR44+0x200] ;  /* 0x0002002c3e1c083b */ /* 0x0008680008000200 */
[----:B------:R4:W1:Y:S02]  /*8130*/  @P0 LDSM.16.M88.4 R36, [R2+0x200] ;  /* 0x000200000224083b */ /* 0x0008640000000200 */
.L_x_129:
[----:B------:R-:W-:Y:S05]  /*8140*/  BSYNC B1 ;  /* 0x0000000000017941 */ /* 0x000fea0003800000 */
.L_x_128:
[----:B---3--:R-:W-:Y:S05]  /*8150*/  VIADD R0, R25, 0x60 ;  /* 0x0000006019007836 */ /* 0x008fea0000000000 */
[----:B------:R-:W-:Y:S04]  /*8160*/  SHF.R.U32.HI R0, RZ, 0x15, R0 ;  /* 0x00000015ff007819 */ /* 0x000fe80000011600 */
[----:B------:R-:W-:Y:S11]  /*8170*/  LOP3.LUT P0, RZ, R0, 0x3, R46, 0x48, !PT ;  /* 0x0000000300ff7812 */ /* 0x000ff6000780482e */
[----:B------:R-:W-:Y:S02]  /*8180*/  @!UPT UIADD3 URZ, UPT, UPT, URZ, URZ, URZ ;  /* 0x000000fffffff290 */ /* 0x000fe4000fffe0ff */
[----:B------:R-:W-:Y:S05]  /*8190*/  @!P0 BRA `(.L_x_133) ;  /* 0x0000000000408947 */ /* 0x000fea0003800000 */
[----:B------:R-:W3:Y:S01]  /*81a0*/  LDCU.64 UR8, c[0x4][0x70] ;  /* 0x01000e00ff0877ac */ /* 0x000ee20008000a00 */
[----:B------:R-:W-:Y:S01]  /*81b0*/  MOV R3, 0x0 ;  /* 0x0000000000037802 */ /* 0x000fe20000000f00 */
[----:B------:R-:W-:Y:S02]  /*81c0*/  HFMA2 R12, -RZ, RZ, 0, 5.9604644775390625e-08 ;  /* 0x00000001ff0c7431 */ /* 0x000fe400000001ff */
[----:B-1----:R-:W-:Y:S02]  /*81d0*/  IMAD.MOV.U32 R8, RZ, RZ, 0x192 ;  /* 0x00000192ff087424 */ /* 0x002fe400078e00ff */
[----:B------:R-:W-:Y:S01]  /*81e0*/  IMAD.MOV.U32 R13, RZ, RZ, RZ ;  /* 0x000000ffff0d7224 */ /* 0x000fe200078e00ff */
[----:B------:R-:W1:Y:S01]  /*81f0*/  LDCU.64 UR6, c[0x4][0x78] ;  /* 0x01000f00ff0677ac */ /* 0x000e620008000a00 */
[----:B----4-:R-:W4:Y:S01]  /*8200*/  LDC.64 R2, c[0x4][R3] ;  /* 0x0100000003027b82 */ /* 0x010f220000000a00 */
        /* <DEDUP_REMOVED lines=9> */
.L_x_133:
[----:B------:R-:W-:Y:S01]  /*82a0*/  ISETP.NE.AND P0, PT, R56, RZ, PT ;  /* 0x000000ff3800720c */ /* 0x000fe20003f05270 */
[----:B------:R-:W-:Y:S05]  /*82b0*/  WARPSYNC.ALL ;  /* 0x0000000000007948 */ /* 0x000fea0003800000 */
[----:B------:R-:W-:Y:S01]  /*82c0*/  R2UR UR4, R25 ;  /* 0x00000000190472ca */ /* 0x000fe200000e0000 */
[--C-:B-1----:R-:W-:Y:S01]  /*82d0*/  HADD2.F32 R0, -RZ, R28.reuse.H0_H0 ;  /* 0x2000001cff007230 */ /* 0x102fe20000004100 */
[----:B------:R-:W-:Y:S01]  /*82e0*/  BSSY.RECONVERGENT B0, `(.L_x_134) ;  /* 0x0000052000007945 */ /* 0x000fe20003800200 */
[----:B----4-:R-:W-:Y:S02]  /*82f0*/  HADD2.F32 R2, -RZ, R28.H1_H1 ;  /* 0x3000001cff027230 */ /* 0x010fe40000004100 */
[--C-:B------:R-:W-:Y:S02]  /*8300*/  HADD2.F32 R3, -RZ, R29.reuse.H0_H0 ;  /* 0x2000001dff037230 */ /* 0x100fe40000004100 */
[----:B------:R-:W-:Y:S02]  /*8310*/  HADD2.F32 R20, -RZ, R29.H1_H1 ;  /* 0x3000001dff147230 */ /* 0x000fe40000004100 */
[--C-:B------:R-:W-:Y:S02]  /*8320*/  HADD2.F32 R21, -RZ, R30.reuse.H0_H0 ;  /* 0x2000001eff157230 */ /* 0x100fe40000004100 */
[----:B------:R-:W-:Y:S02]  /*8330*/  HADD2.F32 R25, -RZ, R30.H1_H1 ;  /* 0x3000001eff197230 */ /* 0x000fe40000004100 */
[----:B------:R-:W1:Y:S01]  /*8340*/  LDTM.16dp256bit.x4 R4, tmem[UR4+0x60] ;  /* 0x00006004000479ee */ /* 0x000e620008120000 */
[----:B------:R-:W-:Y:S01]  /*8350*/  R2UR UR4, R26 ;  /* 0x000000001a0472ca */ /* 0x000fe200000e0000 */
[----:B------:R-:W-:Y:S01]  /*8360*/  NOP ;  /* 0x0000000000007918 */ /* 0x000fe20000000000 */
[--C-:B------:R-:W-:Y:S02]  /*8370*/  HADD2.F32 R26, -RZ, R31.reuse.H0_H0 ;  /* 0x2000001fff1a7230 */ /* 0x100fe40000004100 */
[----:B------:R-:W-:Y:S02]  /*8380*/  HADD2.F32 R28, -RZ, R31.H1_H1 ;  /* 0x3000001fff1c7230 */ /* 0x000fe40000004100 */
[--C-:B------:R-:W-:Y:S02]  /*8390*/  HADD2.F32 R29, -RZ, R36.reuse.H0_H0 ;  /* 0x20000024ff1d7230 */ /* 0x100fe40000004100 */
[----:B------:R-:W-:Y:S02]  /*83a0*/  HADD2.F32 R30, -RZ, R36.H1_H1 ;  /* 0x30000024ff1e7230 */ /* 0x000fe40000004100 */
[--C-:B------:R-:W-:Y:S02]  /*83b0*/  HADD2.F32 R31, -RZ, R37.reuse.H0_H0 ;  /* 0x20000025ff1f7230 */ /* 0x100fe40000004100 */
[----:B------:R-:W-:Y:S01]  /*83c0*/  HADD2.F32 R32, -RZ, R37.H1_H1 ;  /* 0x30000025ff207230 */ /* 0x000fe20000004100 */
[----:B------:R-:W-:Y:S01]  /*83d0*/  UIADD3 UR4, UPT, UPT, UR4, 0xd0, URZ ;  /* 0x000000d004047890 */ /* 0x000fe2000fffe0ff */
[--C-:B------:R-:W-:Y:S02]  /*83e0*/  HADD2.F32 R33, -RZ, R38.reuse.H0_H0 ;  /* 0x20000026ff217230 */ /* 0x100fe40000004100 */
[----:B------:R-:W-:Y:S01]  /*83f0*/  HADD2.F32 R34, -RZ, R38.H1_H1 ;  /* 0x30000026ff227230 */ /* 0x000fe20000004100 */
[----:B------:R-:W-:Y:S01]  /*8400*/  UPRMT UR4, UR52, 0x654, UR4 ;  /* 0x0000065434047896 */ /* 0x000fe20008000004 */
[--C-:B------:R-:W-:Y:S02]  /*8410*/  HADD2.F32 R35, -RZ, R39.reuse.H0_H0 ;  /* 0x20000027ff237230 */ /* 0x100fe40000004100 */
[----:B------:R-:W-:Y:S02]  /*8420*/  HADD2.F32 R36, -RZ, R39.H1_H1 ;  /* 0x30000027ff247230 */ /* 0x000fe40000004100 */
[C---:B-1----:R-:W-:Y:S01]  /*8430*/  FMUL R4, R24.reuse, R4 ;  /* 0x0000000418047220 */ /* 0x042fe20000400000 */
[C---:B------:R-:W-:Y:S01]  /*8440*/  FMUL R5, R24.reuse, R5 ;  /* 0x0000000518057220 */ /* 0x040fe20000400000 */
[C---:B------:R-:W-:Y:S02]  /*8450*/  FMUL R6, R24.reuse, R6 ;  /* 0x0000000618067220 */ /* 0x040fe40000400000 */
[----:B------:R-:W-:Y:S01]  /*8460*/  SYNCS.ARRIVE.TRANS64.RED.A1T0 RZ, [UR4], RZ ;  /* 0x000000ffffff79a7 */ /* 0x000fe20008100404 */
[C---:B------:R-:W-:Y:S01]  /*8470*/  FFMA R4, R27.reuse, R0, R4 ;  /* 0x000000001b047223 */ /* 0x040fe20000000004 */
[C---:B------:R-:W-:Y:S01]  /*8480*/  FFMA R5, R27.reuse, R2, R5 ;  /* 0x000000021b057223 */ /* 0x040fe20000000005 */
[----:B------:R-:W-:Y:S01]  /*8490*/  FFMA R6, R27, R3, R6 ;  /* 0x000000031b067223 */ /* 0x000fe20000000006 */
[C---:B------:R-:W-:Y:S01]  /*84a0*/  FMUL R7, R24.reuse, R7 ;  /* 0x0000000718077220 */ /* 0x040fe20000400000 */
[C---:B------:R-:W-:Y:S01]  /*84b0*/  FMUL R8, R24.reuse, R8 ;  /* 0x0000000818087220 */ /* 0x040fe20000400000 */
[C---:B------:R-:W-:Y:S01]  /*84c0*/  FMUL R9, R24.reuse, R9 ;  /* 0x0000000918097220 */ /* 0x040fe20000400000 */
[----:B------:R-:W-:Y:S01]  /*84d0*/  F2FP.F16.F32.PACK_AB R4, R5, R4 ;  /* 0x000000040504723e */ /* 0x000fe200000000ff */
[C---:B------:R-:W-:Y:S01]  /*84e0*/  FFMA R7, R27.reuse, R20, R7 ;  /* 0x000000141b077223 */ /* 0x040fe20000000007 */
[C---:B------:R-:W-:Y:S01]  /*84f0*/  FFMA R8, R27.reuse, R21, R8 ;  /* 0x000000151b087223 */ /* 0x040fe20000000008 */
[C---:B------:R-:W-:Y:S01]  /*8500*/  FFMA R9, R27.reuse, R25, R9 ;  /* 0x000000191b097223 */ /* 0x040fe20000000009 */
[C---:B------:R-:W-:Y:S01]  /*8510*/  FMUL R0, R24.reuse, R10 ;  /* 0x0000000a18007220 */ /* 0x040fe20000400000 */
[C---:B------:R-:W-:Y:S01]  /*8520*/  FMUL R2, R24.reuse, R11 ;  /* 0x0000000b18027220 */ /* 0x040fe20000400000 */
[C---:B------:R-:W-:Y:S01]  /*8530*/  FMUL R3, R24.reuse, R12 ;  /* 0x0000000c18037220 */ /* 0x040fe20000400000 */
[C---:B------:R-:W-:Y:S01]  /*8540*/  FMUL R10, R24.reuse, R13 ;  /* 0x0000000d180a7220 */ /* 0x040fe20000400000 */
[C---:B------:R-:W-:Y:S01]  /*8550*/  FFMA R0, R27.reuse, R26, R0 ;  /* 0x0000001a1b007223 */ /* 0x040fe20000000000 */
[C---:B------:R-:W-:Y:S01]  /*8560*/  FMUL R11, R24.reuse, R14 ;  /* 0x0000000e180b7220 */ /* 0x040fe20000400000 */
[C---:B------:R-:W-:Y:S01]  /*8570*/  FFMA R2, R27.reuse, R28, R2 ;  /* 0x0000001c1b027223 */ /* 0x040fe20000000002 */
[C---:B------:R-:W-:Y:S01]  /*8580*/  FMUL R15, R24.reuse, R15 ;  /* 0x0000000f180f7220 */ /* 0x040fe20000400000 */
[C---:B------:R-:W-:Y:S01]  /*8590*/  FMUL R12, R24.reuse, R16 ;  /* 0x00000010180c7220 */ /* 0x040fe20000400000 */
[C---:B------:R-:W-:Y:S01]  /*85a0*/  FFMA R3, R27.reuse, R29, R3 ;  /* 0x0000001d1b037223 */ /* 0x040fe20000000003 */
[C---:B------:R-:W-:Y:S01]  /*85b0*/  FMUL R13, R24.reuse, R17 ;  /* 0x00000011180d7220 */ /* 0x040fe20000400000 */
[C---:B------:R-:W-:Y:S01]  /*85c0*/  FFMA R10, R27.reuse, R30, R10 ;  /* 0x0000001e1b0a7223 */ /* 0x040fe2000000000a */
[C---:B------:R-:W-:Y:S01]  /*85d0*/  FMUL R14, R24.reuse, R18 ;  /* 0x00000012180e7220 */ /* 0x040fe20000400000 */
[C---:B------:R-:W-:Y:S01]  /*85e0*/  FFMA R11, R27.reuse, R31, R11 ;  /* 0x0000001f1b0b7223 */ /* 0x040fe2000000000b */
[C---:B------:R-:W-:Y:S01]  /*85f0*/  FFMA R15, R27.reuse, R32, R15 ;  /* 0x000000201b0f7223 */ /* 0x040fe2000000000f */
[----:B------:R-:W-:Y:S01]  /*8600*/  FMUL R19, R24, R19 ;  /* 0x0000001318137220 */ /* 0x000fe20000400000 */
[C---:B------:R-:W-:Y:S01]  /*8610*/  FFMA R12, R27.reuse, R33, R12 ;  /* 0x000000211b0c7223 */ /* 0x040fe2000000000c */
[C---:B------:R-:W-:Y:S01]  /*8620*/  FFMA R13, R27.reuse, R34, R13 ;  /* 0x000000221b0d7223 */ /* 0x040fe2000000000d */
[----:B------:R-:W-:Y:S01]  /*8630*/  FFMA R14, R27, R35, R14 ;  /* 0x000000231b0e7223 */ /* 0x000fe2000000000e */
[----:B------:R-:W-:Y:S01]  /*8640*/  F2FP.F16.F32.PACK_AB R5, R7, R6 ;  /* 0x000000060705723e */ /* 0x000fe200000000ff */
[----:B------:R-:W-:Y:S01]  /*8650*/  FFMA R19, R27, R36, R19 ;  /* 0x000000241b137223 */ /* 0x000fe20000000013 */
[----:B------:R-:W-:Y:S02]  /*8660*/  F2FP.F16.F32.PACK_AB R6, R9, R8 ;  /* 0x000000080906723e */ /* 0x000fe400000000ff */
        /* <DEDUP_REMOVED lines=25> */
.L_x_135:
[----:B------:R-:W-:Y:S05]  /*8800*/  BSYNC.RECONVERGENT B0 ;  /* 0x0000000000007941 */ /* 0x000fea0003800200 */
.L_x_134:
[----:B------:R-:W-:Y:S01]  /*8810*/  BAR.SYNC.DEFER_BLOCKING 0x1, 0x80 ;  /* 0x0042000000007b1d */ /* 0x000fe20000010000 */
[----:B------:R-:W-:Y:S01]  /*8820*/  UISETP.NE.AND UP0, UPT, UR47, -0x4, UPT ;  /* 0xfffffffc2f00788c */ /* 0x000fe2000bf05270 */
[----:B------:R-:W-:Y:S08]  /*8830*/  IADD3 R22, PT, PT, R22, 0x1, RZ ;  /* 0x0000000116167810 */ /* 0x000ff00007ffe0ff */
[----:B------:R-:W-:Y:S05]  /*8840*/  BRA.U !UP0, `(.L_x_136) ;  /* 0x0000000108287547 */ /* 0x000fea000b800000 */
[----:B------:R-:W-:Y:S01]  /*8850*/  ISETP.NE.AND P0, PT, R59, RZ, PT ;  /* 0x000000ff3b00720c */ /* 0x000fe20003f05270 */
[----:B------:R-:W-:Y:S01]  /*8860*/  IMAD.U32 R2, RZ, RZ, UR46 ;  /* 0x0000002eff027e24 */ /* 0x000fe2000f8e00ff */
[----:B------:R-:W-:Y:S01]  /*8870*/  UIADD3 UR4, UPT, UPT, UR46, 0x1, URZ ;  /* 0x000000012e047890 */ /* 0x000fe2000fffe0ff */
[----:B------:R-:W-:Y:S03]  /*8880*/  IMAD.U32 R0, RZ, RZ, UR52 ;  /* 0x00000034ff007e24 */ /* 0x000fe6000f8e00ff */
[----:B------:R-:W-:Y:S04]  /*8890*/  UISETP.NE.AND UP0, UPT, UR4, 0x4, UPT ;  /* 0x000000040400788c */ /* 0x000fe8000bf05270 */
[----:B------:R-:W-:Y:S03]  /*88a0*/  USEL UR46, UR4, URZ, UP0 ;  /* 0x000000ff042e7287 */ /* 0x000fe60008000000 */
[----:B------:R-:W-:Y:S05]  /*88b0*/  @P0 LEA R2, R2, UR44, 0x3 ;  /* 0x0000002c02020c11 */ /* 0x000fea000f8e18ff */
[----:B------:R-:W-:Y:S05]  /*88c0*/  @P0 VIADD R2, R2, 0x60 ;  /* 0x0000006002020836 */ /* 0x000fea0000000000 */
[----:B------:R-:W-:Y:S04]  /*88d0*/  @P0 PRMT R0, R0, 0x654, R2 ;  /* 0x0000065400000816 */ /* 0x000fe80000000002 */
[----:B------:R3:W-:Y:S03]  /*88e0*/  @P0 SYNCS.ARRIVE.TRANS64.RED.A1T0 RZ, [R0+URZ], RZ ;  /* 0x000000ff00ff09a7 */ /* 0x0007e600081004ff */
.L_x_136:
[----:B------:R-:W-:Y:S01]  /*88f0*/  R2UR UR4, R47 ;  /* 0x000000002f0472ca */ /* 0x000fe200000e0000 */
[----:B------:R-:W-:Y:S01]  /*8900*/  UISETP.NE.AND UP0, UPT, UR62, URZ, UPT ;  /* 0x000000ff3e00728c */ /* 0x000fe2000bf05270 */
[----:B------:R-:W-:Y:S01]  /*8910*/  ISETP.NE.AND P0, PT, R51, 0x2, PT ;  /* 0x000000023300780c */ /* 0x000fe20003f05270 */
[----:B------:R-:W-:Y:S01]  /*8920*/  UIADD3 UR16, UPT, UPT, UR38, UR63, URZ ;  /* 0x0000003f26107290 */ /* 0x000fe2000fffe0ff */
[----:B------:R-:W-:Y:S01]  /*8930*/  ISETP.NE.AND P1, PT, R22, 0x4, PT ;  /* 0x000000041600780c */ /* 0x000fe20003f25270 */
[----:B------:R-:W-:Y:S01]  /*8940*/  UIADD3 UR47, UPT, UPT, UR47, 0x4, URZ ;  /* 0x000000042f2f7890 */ /* 0x000fe2000fffe0ff */
[----:B------:R-:W-:Y:S01]  /*8950*/  SEL R2, RZ, 0x1, P0 ;  /* 0x00000001ff027807 */ /* 0x000fe20000000000 */
[----:B------:R-:W-:Y:S01]  /*8960*/  UMOV UR36, UR61 ;  /* 0x0000003d00247c82 */ /* 0x000fe20008000000 */
[----:B---3--:R-:W-:Y:S02]  /*8970*/  SEL R0, RZ, 0x1, P1 ;  /* 0x00000001ff007807 */ /* 0x008fe40000800000 */
[----:B------:R-:W-:Y:S02]  /*8980*/  LOP3.LUT R52, R52, R2, RZ, 0x3c, !PT ;  /* 0x0000000234347212 */ /* 0x000fe400078e3cff */
[----:B------:R-:W-:Y:S01]  /*8990*/  LOP3.LUT R53, R53, R0, RZ, 0x3c, !PT ;  /* 0x0000000035357212 */ /* 0x000fe200078e3cff */
[----:B------:R-:W-:Y:S01]  /*89a0*/  UIADD3 UR20, UPT, UPT, UR37, UR4, URZ ;  /* 0x0000000425147290 */ /* 0x000fe2000fffe0ff */
[----:B------:R-:W-:Y:S02]  /*89b0*/  SEL R51, R51, RZ, P0 ;  /* 0x000000ff33337207 */ /* 0x000fe40000000000 */
[----:B------:R-:W-:Y:S01]  /*89c0*/  SEL R22, R22, RZ, P1 ;  /* 0x000000ff16167207 */ /* 0x000fe20000800000 */
[----:B------:R-:W-:Y:S08]  /*89d0*/  BRA.U UP0, `(.L_x_137) ;  /* 0xffffffcd00a47547 */ /* 0x000ff0000b83ffff */
[----:B------:R-:W-:-:S13]  /*89e0*/  R2UR UR4, R48 ;  /* 0x00000000300472ca */ /* 0x000fda00000e0000 */
[----:B------:R-:W-:-:S09]  /*89f0*/  UISETP.NE.AND UP0, UPT, UR4, URZ, UPT ;  /* 0x000000ff0400728c */ /* 0x000fd2000bf05270 */
[----:B------:R-:W-:Y:S05]  /*8a00*/  BRA.U !UP0, `(.L_x_138) ;  /* 0x0000000108487547 */ /* 0x000fea000b800000 */
[----:B------:R-:W3:Y:S02]  /*8a10*/  LDCU.64 UR4, c[0x0][0x890] ;  /* 0x00011200ff0477ac */ /* 0x000ee40008000a00 */
[----:B---3--:R-:W-:-:S04]  /*8a20*/  UISETP.NE.U32.AND UP0, UPT, UR4, URZ, UPT ;  /* 0x000000ff0400728c */ /* 0x008fc8000bf05070 */
[----:B------:R-:W-:-:S09]  /*8a30*/  UISETP.NE.AND.EX UP0, UPT, UR5, URZ, UPT, UP0 ;  /* 0x000000ff0500728c */ /* 0x000fd2000bf05300 */
[----:B------:R-:W-:Y:S05]  /*8a40*/  BRA.U UP0, `(.L_x_139) ;  /* 0x00000001000c7547 */ /* 0x000fea000b800000 */
[----:B------:R-:W-:-:S13]  /*8a50*/  FSETP.NEU.AND P0, PT, R27, RZ, PT ;  /* 0x000000ff1b00720b */ /* 0x000fda0003f0d000 */
[----:B------:R-:W-:Y:S05]  /*8a60*/  @!P0 EXIT ;  /* 0x000000000000894d */ /* 0x000fea0003800000 */
[----:B------:R-:W-:Y:S05]  /*8a70*/  BRA `(.L_x_138) ;  /* 0x00000000002c7947 */ /* 0x000fea0003800000 */
.L_x_139:
[----:B------:R-:W-:Y:S01]  /*8a80*/  ISETP.NE.AND P0, PT, R50, RZ, PT ;  /* 0x000000ff3200720c */ /* 0x000fe20003f05270 */
[----:B------:R-:W-:-:S12]  /*8a90*/  BSSY.RECONVERGENT B0, `(.L_x_138) ;  /* 0x0000009000007945 */ /* 0x000fd80003800200 */
[----:B------:R-:W-:Y:S05]  /*8aa0*/  @P0 BRA `(.L_x_140) ;  /* 0x0000000000140947 */ /* 0x000fea0003800000 */
[----:B------:R-:W3:Y:S02]  /*8ab0*/  LDCU.64 UR4, c[0x0][0x888] ;  /* 0x00011100ff0477ac */ /* 0x000ee40008000a00 */
[----:B---3--:R-:W-:-:S04]  /*8ac0*/  ISETP.NE.U32.AND P0, PT, RZ, UR4, PT ;  /* 0x00000004ff007c0c */ /* 0x008fc8000bf05070 */
[----:B------:R-:W-:-:S13]  /*8ad0*/  ISETP.NE.AND.EX P0, PT, RZ, UR5, PT, P0 ;  /* 0x00000005ff007c0c */ /* 0x000fda000bf05300 */
[----:B------:R-:W-:Y:S05]  /*8ae0*/  @!P0 EXIT ;  /* 0x000000000000894d */ /* 0x000fea0003800000 */
[----:B------:R-:W-:Y:S05]  /*8af0*/  BRA `(.L_x_141) ;  /* 0x0000000000087947 */ /* 0x000fea0003800000 */
.L_x_140:
[----:B------:R-:W-:-:S13]  /*8b00*/  FSETP.NEU.AND P0, PT, R27, RZ, PT ;  /* 0x000000ff1b00720b */ /* 0x000fda0003f0d000 */
[----:B------:R-:W-:Y:S05]  /*8b10*/  @!P0 EXIT ;  /* 0x000000000000894d */ /* 0x000fea0003800000 */
.L_x_141:
[----:B------:R-:W-:Y:S05]  /*8b20*/  BSYNC.RECONVERGENT B0 ;  /* 0x0000000000007941 */ /* 0x000fea0003800200 */
.L_x_138:
[----:B------:R-:W-:Y:S01]  /*8b30*/  ULEA UR4, UR46, UR44, 0x3 ;  /* 0x0000002c2e047291 */ /* 0x000fe2000f8e18ff */
[----:B------:R-:W-:-:S04]  /*8b40*/  DEPBAR.LE SB0, 0x0 ;  /* 0x000080000000791a */ /* 0x000fc80000000000 */
[----:B------:R-:W-:-:S04]  /*8b50*/  UIADD3 UR4, UPT, UPT, UR4, 0x60, URZ ;  /* 0x0000006004047890 */ /* 0x000fc8000fffe0ff */
[----:B------:R-:W-:-:S09]  /*8b60*/  UPRMT UR4, UR52, 0x654, UR4 ;  /* 0x0000065434047896 */ /* 0x000fd20008000004 */
[----:B------:R-:W-:Y:S01]  /*8b70*/  SYNCS.ARRIVE.TRANS64.RED.A1T0 RZ, [UR4], RZ ;  /* 0x000000ffffff79a7 */ /* 0x000fe20008100404 */
[----:B------:R-:W-:Y:S05]  /*8b80*/  EXIT ;  /* 0x000000000000794d */ /* 0x000fea0003800000 */
.L_x_24:
[----:B--2---:R2:W3:Y:S02]  /*8b90*/  SYNCS.PHASECHK.TRANS64.TRYWAIT P0, [R0+URZ+0x100], R2 ;  /* 0x00010002000075a7 */ /* 0x0044e400080011ff */
[----:B---3--:R-:W-:Y:S05]  /*8ba0*/  @!P0 NANOSLEEP.SYNCS 0x989680 ;  /* 0x009896800000895d */ /* 0x008fea0003900000 */
[----:B------:R-:W3:Y:S02]  /*8bb0*/  @!P0 SYNCS.PHASECHK.TRANS64 P0, [R0+URZ+0x100], R2 ;  /* 0x00010002000085a7 */ /* 0x000ee400080010ff */
[----:B---3--:R-:W-:Y:S05]  /*8bc0*/  @!P0 BRA `(.L_x_24) ;  /* 0xfffffffc00f08947 */ /* 0x008fea000383ffff */
[----:B------:R-:W-:Y:S05]  /*8bd0*/  BRA `(.L_x_142) ;  /* 0xffffff8c00b47947 */ /* 0x000fea000383ffff */
.L_x_27:
[----:B-1----:R-:W-:-:S07]  /*8be0*/  MOV R0, UR33 ;  /* 0x0000002100007c02 */ /* 0x002fce0008000f00 */
.L_x_143:
[----:B-1----:R1:W2:Y:S02]  /*8bf0*/  SYNCS.PHASECHK.TRANS64.TRYWAIT P0, [R0+URZ+0x20], R3 ;  /* 0x00002003000075a7 */ /* 0x0022a400080011ff */
[----:B--2---:R-:W-:Y:S05]  /*8c00*/  @!P0 NANOSLEEP.SYNCS 0x989680 ;  /* 0x009896800000895d */ /* 0x004fea0003900000 */
[----:B------:R-:W2:Y:S02]  /*8c10*/  @!P0 SYNCS.PHASECHK.TRANS64 P0, [R0+URZ+0x20], R3 ;  /* 0x00002003000085a7 */ /* 0x000ea400080010ff */
[----:B--2---:R-:W-:Y:S05]  /*8c20*/  @!P0 BRA `(.L_x_143) ;  /* 0xfffffffc00f08947 */ /* 0x004fea000383ffff */
[----:B------:R-:W-:Y:S05]  /*8c30*/  BRA `(.L_x_26) ;  /* 0xffffff9000007947 */ /* 0x000fea000383ffff */
.L_x_36:
[----:B-1----:R-:W-:-:S07]  /*8c40*/  MOV R0, UR33 ;  /* 0x0000002100007c02 */ /* 0x002fce0008000f00 */
.L_x_144:
[----:B-1----:R1:W2:Y:S02]  /*8c50*/  SYNCS.PHASECHK.TRANS64.TRYWAIT P0, [R0+URZ+0x20], R3 ;  /* 0x00002003000075a7 */ /* 0x0022a400080011ff */
[----:B--2---:R-:W-:Y:S05]  /*8c60*/  @!P0 NANOSLEEP.SYNCS 0x989680 ;  /* 0x009896800000895d */ /* 0x004fea0003900000 */
[----:B------:R-:W2:Y:S02]  /*8c70*/  @!P0 SYNCS.PHASECHK.TRANS64 P0, [R0+URZ+0x20], R3 ;  /* 0x00002003000085a7 */ /* 0x000ea400080010ff */
[----:B--2---:R-:W-:Y:S05]  /*8c80*/  @!P0 BRA `(.L_x_144) ;  /* 0xfffffffc00f08947 */ /* 0x004fea000383ffff */
[----:B------:R-:W-:Y:S05]  /*8c90*/  BRA `(.L_x_35) ;  /* 0xffffff94000c7947 */ /* 0x000fea000383ffff */
.L_x_43:
[----:B-1----:R1:W4:Y:S02]  /*8ca0*/  SYNCS.PHASECHK.TRANS64.TRYWAIT P0, [R3+URZ+0x90], R0 ;  /* 0x00009000030075a7 */ /* 0x00232400080011ff */
[----:B----4-:R-:W-:Y:S05]  /*8cb0*/  @!P0 NANOSLEEP.SYNCS 0x989680 ;  /* 0x009896800000895d */ /* 0x010fea0003900000 */
[----:B------:R-:W4:Y:S02]  /*8cc0*/  @!P0 SYNCS.PHASECHK.TRANS64 P0, [R3+URZ+0x90], R0 ;  /* 0x00009000030085a7 */ /* 0x000f2400080010ff */
[----:B----4-:R-:W-:Y:S05]  /*8cd0*/  @!P0 BRA `(.L_x_43) ;  /* 0xfffffffc00f08947 */ /* 0x010fea000383ffff */
[----:B------:R-:W-:Y:S05]  /*8ce0*/  BRA `(.L_x_145) ;  /* 0xffffff9400f87947 */ /* 0x000fea000383ffff */
.L_x_47:
[----:B------:R-:W-:-:S07]  /*8cf0*/  MOV R0, UR4 ;  /* 0x0000000400007c02 */ /* 0x000fce0008000f00 */
.L_x_146:
[----:B-1----:R1:W2:Y:S02]  /*8d00*/  SYNCS.PHASECHK.TRANS64.TRYWAIT P0, [R0+URZ], R2 ;  /* 0x00000002000075a7 */ /* 0x0022a400080011ff */
[----:B--2---:R-:W-:Y:S05]  /*8d10*/  @!P0 NANOSLEEP.SYNCS 0x989680 ;  /* 0x009896800000895d */ /* 0x004fea0003900000 */
[----:B------:R-:W2:Y:S02]  /*8d20*/  @!P0 SYNCS.PHASECHK.TRANS64 P0, [R0+URZ], R2 ;  /* 0x00000002000085a7 */ /* 0x000ea400080010ff */
[----:B--2---:R-:W-:Y:S05]  /*8d30*/  @!P0 BRA `(.L_x_146) ;  /* 0xfffffffc00f08947 */ /* 0x004fea000383ffff */
[----:B------:R-:W-:Y:S05]  /*8d40*/  BRA `(.L_x_147) ;  /* 0xffffff9c00a07947 */ /* 0x000fea000383ffff */
.L_x_48:
[----:B------:R-:W-:-:S07]  /*8d50*/  MOV R0, UR5 ;  /* 0x0000000500007c02 */ /* 0x000fce0008000f00 */
.L_x_148:
[----:B-1----:R1:W2:Y:S02]  /*8d60*/  SYNCS.PHASECHK.TRANS64.TRYWAIT P0, [R0+URZ], R3 ;  /* 0x00000003000075a7 */ /* 0x0022a400080011ff */
[----:B--2---:R-:W-:Y:S05]  /*8d70*/  @!P0 NANOSLEEP.SYNCS 0x989680 ;  /* 0x009896800000895d */ /* 0x004fea0003900000 */
[----:B------:R-:W2:Y:S02]  /*8d80*/  @!P0 SYNCS.PHASECHK.TRANS64 P0, [R0+URZ], R3 ;  /* 0x00000003000085a7 */ /* 0x000ea400080010ff */
[----:B--2---:R-:W-:Y:S05]  /*8d90*/  @!P0 BRA `(.L_x_148) ;  /* 0xfffffffc00f08947 */ /* 0x004fea000383ffff */
[----:B------:R-:W-:Y:S05]  /*8da0*/  BRA `(.L_x_149) ;  /* 0xffffff9c00ac7947 */ /* 0x000fea000383ffff */
.L_x_49:
[----:B------:R-:W-:-:S07]  /*8db0*/  MOV R0, UR5 ;  /* 0x0000000500007c02 */ /* 0x000fce0008000f00 */
.L_x_150:
[----:B-1----:R1:W2:Y:S02]  /*8dc0*/  SYNCS.PHASECHK.TRANS64.TRYWAIT P0, [R0+URZ], R3 ;  /* 0x00000003000075a7 */ /* 0x0022a400080011ff */
[----:B--2---:R-:W-:Y:S05]  /*8dd0*/  @!P0 NANOSLEEP.SYNCS 0x989680 ;  /* 0x009896800000895d */ /* 0x004fea0003900000 */
[----:B------:R-:W2:Y:S02]  /*8de0*/  @!P0 SYNCS.PHASECHK.TRANS64 P0, [R0+URZ], R3 ;  /* 0x00000003000085a7 */ /* 0x000ea400080010ff */
[----:B--2---:R-:W-:Y:S05]  /*8df0*/  @!P0 BRA `(.L_x_150) ;  /* 0xfffffffc00f08947 */ /* 0x004fea000383ffff */
[----:B------:R-:W-:Y:S05]  /*8e00*/  BRA `(.L_x_151) ;  /* 0xffffff9c00b87947 */ /* 0x000fea000383ffff */
.L_x_52:
[----:B--2---:R2:W3:Y:S02]  /*8e10*/  SYNCS.PHASECHK.TRANS64.TRYWAIT P0, [R2+URZ+0xf0], R4 ;  /* 0x0000f004020075a7 */ /* 0x0044e400080011ff */
[----:B---3--:R-:W-:Y:S05]  /*8e20*/  @!P0 NANOSLEEP.SYNCS 0x989680 ;  /* 0x009896800000895d */ /* 0x008fea0003900000 */
[----:B------:R-:W3:Y:S02]  /*8e30*/  @!P0 SYNCS.PHASECHK.TRANS64 P0, [R2+URZ+0xf0], R4 ;  /* 0x0000f004020085a7 */ /* 0x000ee400080010ff */
[----:B---3--:R-:W-:Y:S05]  /*8e40*/  @!P0 BRA `(.L_x_52) ;  /* 0xfffffffc00f08947 */ /* 0x008fea000383ffff */
[----:B------:R-:W-:Y:S05]  /*8e50*/  BRA `(.L_x_152) ;  /* 0xffffffa000147947 */ /* 0x000fea000383ffff */
.L_x_53:
[----:B------:R-:W-:-:S07]  /*8e60*/  MOV R2, UR4 ;  /* 0x0000000400027c02 */ /* 0x000fce0008000f00 */
.L_x_153:
[----:B--2---:R2:W3:Y:S02]  /*8e70*/  SYNCS.PHASECHK.TRANS64.TRYWAIT P0, [R2+URZ+0xa0], R5 ;  /* 0x0000a005020075a7 */ /* 0x0044e400080011ff */
[----:B---3--:R-:W-:Y:S05]  /*8e80*/  @!P0 NANOSLEEP.SYNCS 0x989680 ;  /* 0x009896800000895d */ /* 0x008fea0003900000 */
[----:B------:R-:W3:Y:S02]  /*8e90*/  @!P0 SYNCS.PHASECHK.TRANS64 P0, [R2+URZ+0xa0], R5 ;  /* 0x0000a005020085a7 */ /* 0x000ee400080010ff */
[----:B---3--:R-:W-:Y:S05]  /*8ea0*/  @!P0 BRA `(.L_x_153) ;  /* 0xfffffffc00f08947 */ /* 0x008fea000383ffff */
[----:B------:R-:W-:Y:S05]  /*8eb0*/  BRA `(.L_x_154) ;  /* 0xffffffa000247947 */ /* 0x000fea000383ffff */
.L_x_54:
[----:B--2---:R2:W3:Y:S02]  /*8ec0*/  SYNCS.PHASECHK.TRANS64.TRYWAIT P1, [R2+URZ+0x90], R4 ;  /* 0x00009004020075a7 */ /* 0x0044e400080211ff */
[----:B---3--:R-:W-:Y:S05]  /*8ed0*/  @!P1 NANOSLEEP.SYNCS 0x989680 ;  /* 0x009896800000995d */ /* 0x008fea0003900000 */
[----:B------:R-:W3:Y:S02]  /*8ee0*/  @!P1 SYNCS.PHASECHK.TRANS64 P1, [R2+URZ+0x90], R4 ;  /* 0x00009004020095a7 */ /* 0x000ee400080210ff */
[----:B---3--:R-:W-:Y:S05]  /*8ef0*/  @!P1 BRA `(.L_x_54) ;  /* 0xfffffffc00f09947 */ /* 0x008fea000383ffff */
[----:B------:R-:W-:Y:S05]  /*8f00*/  BRA `(.L_x_155) ;  /* 0xffffffa000547947 */ /* 0x000fea000383ffff */
.L_x_57:
[----:B------:R-:W-:-:S07]  /*8f10*/  MOV R0, UR4 ;  /* 0x0000000400007c02 */ /* 0x000fce0008000f00 */
.L_x_156:
[----:B--2---:R2:W3:Y:S02]  /*8f20*/  SYNCS.PHASECHK.TRANS64.TRYWAIT P0, [R0+URZ+0xa0], R2 ;  /* 0x0000a002000075a7 */ /* 0x0044e400080011ff */
[----:B---3--:R-:W-:Y:S05]  /*8f30*/  @!P0 NANOSLEEP.SYNCS 0x989680 ;  /* 0x009896800000895d */ /* 0x008fea0003900000 */
[----:B------:R-:W3:Y:S02]  /*8f40*/  @!P0 SYNCS.PHASECHK.TRANS64 P0, [R0+URZ+0xa0], R2 ;  /* 0x0000a002000085a7 */ /* 0x000ee400080010ff */
[----:B---3--:R-:W-:Y:S05]  /*8f50*/  @!P0 BRA `(.L_x_156) ;  /* 0xfffffffc00f08947 */ /* 0x008fea000383ffff */
[----:B------:R-:W-:Y:S05]  /*8f60*/  BRA `(.L_x_56) ;  /* 0xffffffa000a87947 */ /* 0x000fea000383ffff */
.L_x_64:
[----:B-1----:R1:W2:Y:S02]  /*8f70*/  SYNCS.PHASECHK.TRANS64.TRYWAIT P1, [R0+URZ+0x90], R2 ;  /* 0x00009002000075a7 */ /* 0x0022a400080211ff */
[----:B--2---:R-:W-:Y:S05]  /*8f80*/  @!P1 NANOSLEEP.SYNCS 0x989680 ;  /* 0x009896800000995d */ /* 0x004fea0003900000 */
[----:B------:R-:W2:Y:S02]  /*8f90*/  @!P1 SYNCS.PHASECHK.TRANS64 P1, [R0+URZ+0x90], R2 ;  /* 0x00009002000095a7 */ /* 0x000ea400080210ff */
[----:B--2---:R-:W-:Y:S05]  /*8fa0*/  @!P1 BRA `(.L_x_64) ;  /* 0xfffffffc00f09947 */ /* 0x004fea000383ffff */
[----:B------:R-:W-:Y:S05]  /*8fb0*/  BRA `(.L_x_157) ;  /* 0xffffffa8003c7947 */ /* 0x000fea000383ffff */
.L_x_65:
[----:B------:R-:W-:-:S07]  /*8fc0*/  MOV R2, UR46 ;  /* 0x0000002e00027c02 */ /* 0x000fce0008000f00 */
.L_x_158:
[----:B-1----:R1:W2:Y:S02]  /*8fd0*/  SYNCS.PHASECHK.TRANS64.TRYWAIT P0, [R2+URZ+0xd0], R0 ;  /* 0x0000d000020075a7 */ /* 0x0022a400080011ff */
[----:B--2---:R-:W-:Y:S05]  /*8fe0*/  @!P0 NANOSLEEP.SYNCS 0x989680 ;  /* 0x009896800000895d */ /* 0x004fea0003900000 */
[----:B------:R-:W2:Y:S02]  /*8ff0*/  @!P0 SYNCS.PHASECHK.TRANS64 P0, [R2+URZ+0xd0], R0 ;  /* 0x0000d000020085a7 */ /* 0x000ea400080010ff */
[----:B--2---:R-:W-:Y:S05]  /*9000*/  @!P0 BRA `(.L_x_158) ;  /* 0xfffffffc00f08947 */ /* 0x004fea000383ffff */
[----:B------:R-:W-:Y:S05]  /*9010*/  BRA `(.L_x_159) ;  /* 0xffffffa8008c7947 */ /* 0x000fea000383ffff */
.L_x_68:
[----:B------:R-:W-:Y:S07]  /*9020*/  MOV R0, UR7 ;  /* 0x0000000700007c02 */ /* 0x000fee0008000f00 */
.L_x_160:
[----:B-1----:R1:W2:Y:S02]  /*9030*/  SYNCS.PHASECHK.TRANS64.TRYWAIT P0, [R0+URZ], R2 ;  /* 0x00000002000075a7 */ /* 0x0022a400080011ff */
[----:B--2---:R-:W-:Y:S05]  /*9040*/  @!P0 NANOSLEEP.SYNCS 0x989680 ;  /* 0x009896800000895d */ /* 0x004fea0003900000 */
[----:B------:R-:W2:Y:S02]  /*9050*/  @!P0 SYNCS.PHASECHK.TRANS64 P0, [R0+URZ], R2 ;  /* 0x00000002000085a7 */ /* 0x000ea400080010ff */
[----:B--2---:R-:W-:Y:S05]  /*9060*/  @!P0 BRA `(.L_x_160) ;  /* 0xfffffffc00f08947 */ /* 0x004fea000383ffff */
[----:B------:R-:W-:Y:S05]  /*9070*/  BRA `(.L_x_67) ;  /* 0xffffffa800a87947 */ /* 0x000fea000383ffff */
.L_x_71:
[----:B------:R-:W-:-:S07]  /*9080*/  MOV R0, UR4 ;  /* 0x0000000400007c02 */ /* 0x000fce0008000f00 */
.L_x_161:
[----:B--2---:R2:W4:Y:S02]  /*9090*/  SYNCS.PHASECHK.TRANS64.TRYWAIT P0, [R0+URZ], R2 ;  /* 0x00000002000075a7 */ /* 0x00452400080011ff */
[----:B----4-:R-:W-:Y:S05]  /*90a0*/  @!P0 NANOSLEEP.SYNCS 0x989680 ;  /* 0x009896800000895d */ /* 0x010fea0003900000 */
[----:B------:R-:W4:Y:S02]  /*90b0*/  @!P0 SYNCS.PHASECHK.TRANS64 P0, [R0+URZ], R2 ;  /* 0x00000002000085a7 */ /* 0x000f2400080010ff */
[----:B----4-:R-:W-:Y:S05]  /*90c0*/  @!P0 BRA `(.L_x_161) ;  /* 0xfffffffc00f08947 */ /* 0x010fea000383ffff */
[----:B------:R-:W-:Y:S05]  /*90d0*/  BRA `(.L_x_162) ;  /* 0xffffffac00d47947 */ /* 0x000fea000383ffff */
.L_x_72:
[----:B------:R-:W-:-:S07]  /*90e0*/  MOV R0, UR5 ;  /* 0x0000000500007c02 */ /* 0x000fce0008000f00 */
.L_x_163:
[----:B-1----:R1:W2:Y:S02]  /*90f0*/  SYNCS.PHASECHK.TRANS64.TRYWAIT P0, [R0+URZ], R3 ;  /* 0x00000003000075a7 */ /* 0x0022a400080011ff */
[----:B--2---:R-:W-:Y:S05]  /*9100*/  @!P0 NANOSLEEP.SYNCS 0x989680 ;  /* 0x009896800000895d */ /* 0x004fea0003900000 */
[----:B------:R-:W2:Y:S02]  /*9110*/  @!P0 SYNCS.PHASECHK.TRANS64 P0, [R0+URZ], R3 ;  /* 0x00000003000085a7 */ /* 0x000ea400080010ff */
[----:B--2---:R-:W-:Y:S05]  /*9120*/  @!P0 BRA `(.L_x_163) ;  /* 0xfffffffc00f08947 */ /* 0x004fea000383ffff */
[----:B------:R-:W-:Y:S05]  /*9130*/  BRA `(.L_x_164) ;  /* 0xffffffac00e07947 */ /* 0x000fea000383ffff */
.L_x_73:
[----:B------:R-:W-:-:S07]  /*9140*/  MOV R0, UR5 ;  /* 0x0000000500007c02 */ /* 0x000fce0008000f00 */
.L_x_165:
[----:B-1----:R1:W2:Y:S02]  /*9150*/  SYNCS.PHASECHK.TRANS64.TRYWAIT P0, [R0+URZ], R3 ;  /* 0x00000003000075a7 */ /* 0x0022a400080011ff */
[----:B--2---:R-:W-:Y:S05]  /*9160*/  @!P0 NANOSLEEP.SYNCS 0x989680 ;  /* 0x009896800000895d */ /* 0x004fea0003900000 */
[----:B------:R-:W2:Y:S02]  /*9170*/  @!P0 SYNCS.PHASECHK.TRANS64 P0, [R0+URZ], R3 ;  /* 0x00000003000085a7 */ /* 0x000ea400080010ff */
[----:B--2---:R-:W-:Y:S05]  /*9180*/  @!P0 BRA `(.L_x_165) ;  /* 0xfffffffc00f08947 */ /* 0x004fea000383ffff */
[----:B------:R-:W-:Y:S05]  /*9190*/  BRA `(.L_x_166) ;  /* 0xffffffac00ec7947 */ /* 0x000fea000383ffff */
.L_x_74:
[----:B-1----:R-:W-:-:S07]  /*91a0*/  MOV R0, UR4 ;  /* 0x0000000400007c02 */ /* 0x002fce0008000f00 */
.L_x_167:
[----:B-1----:R1:W2:Y:S02]  /*91b0*/  SYNCS.PHASECHK.TRANS64.TRYWAIT P0, [R0+URZ], R2 ;  /* 0x00000002000075a7 */ /* 0x0022a400080011ff */
[----:B--2---:R-:W-:Y:S05]  /*91c0*/  @!P0 NANOSLEEP.SYNCS 0x989680 ;  /* 0x009896800000895d */ /* 0x004fea0003900000 */
[----:B------:R-:W2:Y:S02]  /*91d0*/  @!P0 SYNCS.PHASECHK.TRANS64 P0, [R0+URZ], R2 ;  /* 0x00000002000085a7 */ /* 0x000ea400080010ff */
[----:B--2---:R-:W-:Y:S05]  /*91e0*/  @!P0 BRA `(.L_x_167) ;  /* 0xfffffffc00f08947 */ /* 0x004fea000383ffff */
[----:B------:R-:W-:Y:S05]  /*91f0*/  BRA `(.L_x_168) ;  /* 0xffffffac00f87947 */ /* 0x000fea000383ffff */
.L_x_79:
[----:B---3--:R3:W4:Y:S02]  /*9200*/  SYNCS.PHASECHK.TRANS64.TRYWAIT P0, [R12+URZ+0x90], R0 ;  /* 0x000090000c0075a7 */ /* 0x00872400080011ff */
[----:B----4-:R-:W-:Y:S05]  /*9210*/  @!P0 NANOSLEEP.SYNCS 0x989680 ;  /* 0x009896800000895d */ /* 0x010fea0003900000 */
[----:B------:R-:W4:Y:S02]  /*9220*/  @!P0 SYNCS.PHASECHK.TRANS64 P0, [R12+URZ+0x90], R0 ;  /* 0x000090000c0085a7 */ /* 0x000f2400080010ff */
[----:B----4-:R-:W-:Y:S05]  /*9230*/  @!P0 BRA `(.L_x_79) ;  /* 0xfffffffc00f08947 */ /* 0x010fea000383ffff */
[----:B------:R-:W-:Y:S05]  /*9240*/  BRA `(.L_x_169) ;  /* 0xffffffb400187947 */ /* 0x000fea000383ffff */
.L_x_82:
[----:B-1----:R-:W-:Y:S07]  /*9250*/  MOV R0, UR21 ;  /* 0x0000001500007c02 */ /* 0x002fee0008000f00 */
.L_x_170:
[----:B-1----:R1:W3:Y:S02]  /*9260*/  SYNCS.PHASECHK.TRANS64.TRYWAIT P2, [R0+URZ+0x88], R6 ;  /* 0x00008806000075a7 */ /* 0x0022e400080411ff */
[----:B---3--:R-:W-:Y:S05]  /*9270*/  @!P2 NANOSLEEP.SYNCS 0x989680 ;  /* 0x009896800000a95d */ /* 0x008fea0003900000 */
[----:B------:R-:W3:Y:S02]  /*9280*/  @!P2 SYNCS.PHASECHK.TRANS64 P2, [R0+URZ+0x88], R6 ;  /* 0x000088060000a5a7 */ /* 0x000ee400080410ff */
[----:B---3--:R-:W-:Y:S05]  /*9290*/  @!P2 BRA `(.L_x_170) ;  /* 0xfffffffc00f0a947 */ /* 0x008fea000383ffff */
[----:B------:R-:W-:Y:S05]  /*92a0*/  BRA `(.L_x_81) ;  /* 0xffffffb800807947 */ /* 0x000fea000383ffff */
.L_x_85:
[----:B------:R-:W-:Y:S07]  /*92b0*/  MOV R0, UR21 ;  /* 0x0000001500007c02 */ /* 0x000fee0008000f00 */
.L_x_171:
[----:B-1----:R1:W3:Y:S02]  /*92c0*/  SYNCS.PHASECHK.TRANS64.TRYWAIT P0, [R0+URZ+0x60], R9 ;  /* 0x00006009000075a7 */ /* 0x0022e400080011ff */
[----:B---3--:R-:W-:Y:S05]  /*92d0*/  @!P0 NANOSLEEP.SYNCS 0x989680 ;  /* 0x009896800000895d */ /* 0x008fea0003900000 */
[----:B------:R-:W3:Y:S02]  /*92e0*/  @!P0 SYNCS.PHASECHK.TRANS64 P0, [R0+URZ+0x60], R9 ;  /* 0x00006009000085a7 */ /* 0x000ee400080010ff */
[----:B---3--:R-:W-:Y:S05]  /*92f0*/  @!P0 BRA `(.L_x_171) ;  /* 0xfffffffc00f08947 */ /* 0x008fea000383ffff */
[----:B------:R-:W-:Y:S05]  /*9300*/  BRA `(.L_x_172) ;  /* 0xffffffb800dc7947 */ /* 0x000fea000383ffff */
.L_x_86:
[----:B------:R-:W-:Y:S07]  /*9310*/  MOV R0, UR21 ;  /* 0x0000001500007c02 */ /* 0x000fee0008000f00 */
.L_x_173:
[----:B-1----:R1:W3:Y:S02]  /*9320*/  SYNCS.PHASECHK.TRANS64.TRYWAIT P0, [R0+URZ+0x68], R9 ;  /* 0x00006809000075a7 */ /* 0x0022e400080011ff */
[----:B---3--:R-:W-:Y:S05]  /*9330*/  @!P0 NANOSLEEP.SYNCS 0x989680 ;  /* 0x009896800000895d */ /* 0x008fea0003900000 */
[----:B------:R-:W3:Y:S02]  /*9340*/  @!P0 SYNCS.PHASECHK.TRANS64 P0, [R0+URZ+0x68], R9 ;  /* 0x00006809000085a7 */ /* 0x000ee400080010ff */
[----:B---3--:R-:W-:Y:S05]  /*9350*/  @!P0 BRA `(.L_x_173) ;  /* 0xfffffffc00f08947 */ /* 0x008fea000383ffff */
[----:B------:R-:W-:Y:S05]  /*9360*/  BRA `(.L_x_174) ;  /* 0xffffffbc00187947 */ /* 0x000fea000383ffff */
.L_x_87:
[----:B------:R-:W-:Y:S07]  /*9370*/  MOV R0, UR21 ;  /* 0x0000001500007c02 */ /* 0x000fee0008000f00 */
.L_x_175:
[----:B-1----:R1:W3:Y:S02]  /*9380*/  SYNCS.PHASECHK.TRANS64.TRYWAIT P0, [R0+URZ+0x70], R9 ;  /* 0x00007009000075a7 */ /* 0x0022e400080011ff */
[----:B---3--:R-:W-:Y:S05]  /*9390*/  @!P0 NANOSLEEP.SYNCS 0x989680 ;  /* 0x009896800000895d */ /* 0x008fea0003900000 */
[----:B------:R-:W3:Y:S02]  /*93a0*/  @!P0 SYNCS.PHASECHK.TRANS64 P0, [R0+URZ+0x70], R9 ;  /* 0x00007009000085a7 */ /* 0x000ee400080010ff */
[----:B---3--:R-:W-:Y:S05]  /*93b0*/  @!P0 BRA `(.L_x_175) ;  /* 0xfffffffc00f08947 */ /* 0x008fea000383ffff */
[----:B------:R-:W-:Y:S05]  /*93c0*/  BRA `(.L_x_176) ;  /* 0xffffffbc00607947 */ /* 0x000fea000383ffff */
.L_x_88:
[----:B------:R-:W-:Y:S07]  /*93d0*/  MOV R0, UR21 ;  /* 0x0000001500007c02 */ /* 0x000fee0008000f00 */
.L_x_177:
[----:B-1----:R1:W3:Y:S02]  /*93e0*/  SYNCS.PHASECHK.TRANS64.TRYWAIT P0, [R0+URZ+0x78], R9 ;  /* 0x00007809000075a7 */ /* 0x0022e400080011ff */
[----:B---3--:R-:W-:Y:S05]  /*93f0*/  @!P0 NANOSLEEP.SYNCS 0x989680 ;  /* 0x009896800000895d */ /* 0x008fea0003900000 */
[----:B------:R-:W3:Y:S02]  /*9400*/  @!P0 SYNCS.PHASECHK.TRANS64 P0, [R0+URZ+0x78], R9 ;  /* 0x00007809000085a7 */ /* 0x000ee400080010ff */
[----:B---3--:R-:W-:Y:S05]  /*9410*/  @!P0 BRA `(.L_x_177) ;  /* 0xfffffffc00f08947 */ /* 0x008fea000383ffff */
[----:B------:R-:W-:Y:S05]  /*9420*/  BRA `(.L_x_178) ;  /* 0xffffffbc00a47947 */ /* 0x000fea000383ffff */
.L_x_90:
[----:B------:R-:W-:-:S07]  /*9430*/  MOV R0, UR21 ;  /* 0x0000001500007c02 */ /* 0x000fce0008000f00 */
.L_x_179:
[----:B-1----:R1:W4:Y:S02]  /*9440*/  SYNCS.PHASECHK.TRANS64.TRYWAIT P0, [R0+URZ+0x60], R2 ;  /* 0x00006002000075a7 */ /* 0x00232400080011ff */
[----:B----4-:R-:W-:Y:S05]  /*9450*/  @!P0 NANOSLEEP.SYNCS 0x989680 ;  /* 0x009896800000895d */ /* 0x010fea0003900000 */
[----:B------:R-:W4:Y:S02]  /*9460*/  @!P0 SYNCS.PHASECHK.TRANS64 P0, [R0+URZ+0x60], R2 ;  /* 0x00006002000085a7 */ /* 0x000f2400080010ff */
[----:B----4-:R-:W-:Y:S05]  /*9470*/  @!P0 BRA `(.L_x_179) ;  /* 0xfffffffc00f08947 */ /* 0x010fea000383ffff */
[----:B------:R-:W-:Y:S05]  /*9480*/  BRA `(.L_x_180) ;  /* 0xffffffc000187947 */ /* 0x000fea000383ffff */
.L_x_91:
[----:B-1----:R-:W-:-:S07]  /*9490*/  MOV R0, UR21 ;  /* 0x0000001500007c02 */ /* 0x002fce0008000f00 */
.L_x_181:
[----:B-1----:R1:W4:Y:S02]  /*94a0*/  SYNCS.PHASECHK.TRANS64.TRYWAIT P0, [R0+URZ+0x68], R2 ;  /* 0x00006802000075a7 */ /* 0x00232400080011ff */
[----:B----4-:R-:W-:Y:S05]  /*94b0*/  @!P0 NANOSLEEP.SYNCS 0x989680 ;  /* 0x009896800000895d */ /* 0x010fea0003900000 */
[----:B------:R-:W4:Y:S02]  /*94c0*/  @!P0 SYNCS.PHASECHK.TRANS64 P0, [R0+URZ+0x68], R2 ;  /* 0x00006802000085a7 */ /* 0x000f2400080010ff */
[----:B----4-:R-:W-:Y:S05]  /*94d0*/  @!P0 BRA `(.L_x_181) ;  /* 0xfffffffc00f08947 */ /* 0x010fea000383ffff */
[----:B------:R-:W-:Y:S05]  /*94e0*/  BRA `(.L_x_182) ;  /* 0xffffffc000087947 */ /* 0x000fea000383ffff */
.L_x_92:
[----:B-1----:R-:W-:-:S07]  /*94f0*/  MOV R0, UR21 ;  /* 0x0000001500007c02 */ /* 0x002fce0008000f00 */
.L_x_183:
[----:B-1----:R1:W4:Y:S02]  /*9500*/  SYNCS.PHASECHK.TRANS64.TRYWAIT P0, [R0+URZ+0x70], R2 ;  /* 0x00007002000075a7 */ /* 0x00232400080011ff */
[----:B----4-:R-:W-:Y:S05]  /*9510*/  @!P0 NANOSLEEP.SYNCS 0x989680 ;  /* 0x009896800000895d */ /* 0x010fea0003900000 */
[----:B------:R-:W4:Y:S02]  /*9520*/  @!P0 SYNCS.PHASECHK.TRANS64 P0, [R0+URZ+0x70], R2 ;  /* 0x00007002000085a7 */ /* 0x000f2400080010ff */
[----:B----4-:R-:W-:Y:S05]  /*9530*/  @!P0 BRA `(.L_x_183) ;  /* 0xfffffffc00f08947 */ /* 0x010fea000383ffff */
[----:B------:R-:W-:Y:S05]  /*9540*/  BRA `(.L_x_184) ;  /* 0xffffffbc00f87947 */ /* 0x000fea000383ffff */
.L_x_94:
[----:B-1----:R1:W2:Y:S02]  /*9550*/  SYNCS.PHASECHK.TRANS64.TRYWAIT P0, [R3+URZ+0x90], R0 ;  /* 0x00009000030075a7 */ /* 0x0022a400080011ff */
[----:B--2---:R-:W-:Y:S05]  /*9560*/  @!P0 NANOSLEEP.SYNCS 0x989680 ;  /* 0x009896800000895d */ /* 0x004fea0003900000 */
[----:B------:R-:W2:Y:S02]  /*9570*/  @!P0 SYNCS.PHASECHK.TRANS64 P0, [R3+URZ+0x90], R0 ;  /* 0x00009000030085a7 */ /* 0x000ea400080010ff */
[----:B--2---:R-:W-:Y:S05]  /*9580*/  @!P0 BRA `(.L_x_94) ;  /* 0xfffffffc00f08947 */ /* 0x004fea000383ffff */
[----:B------:R-:W-:Y:S05]  /*9590*/  BRA `(.L_x_185) ;  /* 0xffffffc000c87947 */ /* 0x000fea000383ffff */
.L_x_105:
[----:B-1----:R-:W-:Y:S04]  /*95a0*/  MOV R0, UR44 ;  /* 0x0000002c00007c02 */ /* 0x002fe80008000f00 */
[----:B------:R1:W2:Y:S03]  /*95b0*/  SYNCS.PHASECHK.TRANS64.TRYWAIT P1, [R0+URZ+0x40], R3 ;  /* 0x00004003000075a7 */ /* 0x0002a600080211ff */
[----:B--2---:R-:W-:Y:S05]  /*95c0*/  @!P1 NANOSLEEP.SYNCS 0x989680 ;  /* 0x009896800000995d */ /* 0x004fea0003900000 */
[----:B------:R-:W2:Y:S02]  /*95d0*/  @!P1 SYNCS.PHASECHK.TRANS64 P1, [R0+URZ+0x40], R3 ;  /* 0x00004003000095a7 */ /* 0x000ea400080210ff */
[----:B--2---:R-:W-:Y:S05]  /*95e0*/  @!P1 BRA `(.L_x_105) ;  /* 0xfffffffc00ec9947 */ /* 0x004fea000383ffff */
[----:B------:R-:W-:Y:S05]  /*95f0*/  BRA `(.L_x_104) ;  /* 0xffffffd000387947 */ /* 0x000fea000383ffff */
.L_x_107:
[----:B-1----:R1:W3:Y:S02]  /*9600*/  SYNCS.PHASECHK.TRANS64.TRYWAIT P0, [R26+URZ+0xb0], R2 ;  /* 0x0000b0021a0075a7 */ /* 0x0022e400080011ff */
[----:B---3--:R-:W-:Y:S05]  /*9610*/  @!P0 NANOSLEEP.SYNCS 0x989680 ;  /* 0x009896800000895d */ /* 0x008fea0003900000 */
[----:B------:R-:W3:Y:S02]  /*9620*/  @!P0 SYNCS.PHASECHK.TRANS64 P0, [R26+URZ+0xb0], R2 ;  /* 0x0000b0021a0085a7 */ /* 0x000ee400080010ff */
[----:B---3--:R-:W-:Y:S05]  /*9630*/  @!P0 BRA `(.L_x_107) ;  /* 0xfffffffc00f08947 */ /* 0x008fea000383ffff */
[----:B------:R-:W-:Y:S05]  /*9640*/  BRA `(.L_x_106) ;  /* 0xffffffd0005c7947 */ /* 0x000fea000383ffff */
.L_x_116:
[----:B---3--:R3:W4:Y:S02]  /*9650*/  SYNCS.PHASECHK.TRANS64.TRYWAIT P0, [R2+URZ+0x40], R0 ;  /* 0x00004000020075a7 */ /* 0x00872400080011ff */
[----:B----4-:R-:W-:Y:S05]  /*9660*/  @!P0 NANOSLEEP.SYNCS 0x989680 ;  /* 0x009896800000895d */ /* 0x010fea0003900000 */
[----:B------:R-:W4:Y:S02]  /*9670*/  @!P0 SYNCS.PHASECHK.TRANS64 P0, [R2+URZ+0x40], R0 ;  /* 0x00004000020085a7 */ /* 0x000f2400080010ff */
[----:B----4-:R-:W-:Y:S05]  /*9680*/  @!P0 BRA `(.L_x_116) ;  /* 0xfffffffc00f08947 */ /* 0x010fea000383ffff */
[----:B------:R-:W-:Y:S05]  /*9690*/  BRA `(.L_x_115) ;  /* 0xffffffd800487947 */ /* 0x000fea000383ffff */
.L_x_124:
[----:B---3--:R3:W4:Y:S02]  /*96a0*/  SYNCS.PHASECHK.TRANS64.TRYWAIT P0, [R2+URZ+0x40], R4 ;  /* 0x00004004020075a7 */ /* 0x00872400080011ff */
[----:B----4-:R-:W-:Y:S05]  /*96b0*/  @!P0 NANOSLEEP.SYNCS 0x989680 ;  /* 0x009896800000895d */ /* 0x010fea0003900000 */
[----:B------:R-:W4:Y:S02]  /*96c0*/  @!P0 SYNCS.PHASECHK.TRANS64 P0, [R2+URZ+0x40], R4 ;  /* 0x00004004020085a7 */ /* 0x000f2400080010ff */
[----:B----4-:R-:W-:Y:S05]  /*96d0*/  @!P0 BRA `(.L_x_124) ;  /* 0xfffffffc00f08947 */ /* 0x010fea000383ffff */
[----:B------:R-:W-:Y:S05]  /*96e0*/  BRA `(.L_x_123) ;  /* 0xffffffe000587947 */ /* 0x000fea000383ffff */
.L_x_132:
[----:B---3--:R3:W4:Y:S02]  /*96f0*/  SYNCS.PHASECHK.TRANS64.TRYWAIT P0, [R3+URZ+0x40], R0 ;  /* 0x00004000030075a7 */ /* 0x00872400080011ff */
[----:B----4-:R-:W-:Y:S05]  /*9700*/  @!P0 NANOSLEEP.SYNCS 0x989680 ;  /* 0x009896800000895d */ /* 0x010fea0003900000 */
[----:B------:R-:W4:Y:S02]  /*9710*/  @!P0 SYNCS.PHASECHK.TRANS64 P0, [R3+URZ+0x40], R0 ;  /* 0x00004000030085a7 */ /* 0x000f2400080010ff */
[----:B----4-:R-:W-:Y:S05]  /*9720*/  @!P0 BRA `(.L_x_132) ;  /* 0xfffffffc00f08947 */ /* 0x010fea000383ffff */
[----:B------:R-:W-:Y:S05]  /*9730*/  BRA `(.L_x_131) ;  /* 0xffffffe800687947 */ /* 0x000fea000383ffff */
        .weak           $__internal_0_$__cuda_sm10x_tcgen05_guardrail_trap_col_being_dealloced_not_returned_by_alloc
        .type           $__internal_0_$__cuda_sm10x_tcgen05_guardrail_trap_col_being_dealloced_not_returned_by_alloc,@function
        .size           $__internal_0_$__cuda_sm10x_tcgen05_guardrail_trap_col_being_dealloced_not_returned_by_alloc,($__internal_1_$__cuda_sm10x_tcgen05_guardrail_trap_phase_invalid_during_alloc - $__internal_0_$__cuda_sm10x_tcgen05_guardrail_trap_col_being_dealloced_not_returned_by_alloc)
$__internal_0_$__cuda_sm10x_tcgen05_guardrail_trap_col_being_dealloced_not_returned_by_alloc:
[----:B------:R-:W-:Y:S05]  /*9740*/  BPT.TRAP 0x1 ;  /* 0x000000040000795c */ /* 0x000fea0000300000 */
[----:B------:R-:W-:-:S04]  /*9750*/  HFMA2 R3, -RZ, RZ, 0, 0 ;  /* 0x00000000ff037431 */ /* 0x000fc800000001ff */
[----:B------:R-:W-:Y:S05]  /*9760*/  RET.REL.NODEC R2 `(_ZN7cutlass13device_kernelINS_4gemm6kernel13GemmUniversalIN4cute5tupleIJiiiiEEENS1_10collective13CollectiveMmaINS1_35MainloopSm100TmaUmmaWarpSpecializedILi4ELi2ELi4ENS5_IJNS4_1CILi4EEENSA_ILi2EEENSA_ILi1EEEEEEEENS5_IJNSA_ILi64EEENSA_ILi128EEESH_EEENS_6half_tENS5_IJlSD_lEEESJ_SK_NS4_8TiledMMAINS4_8MMA_AtomIJNS4_20SM100_MMA_F16BF16_SSISJ_SJ_fLi64ELi128ELNS4_4UMMA5MajorE0ELSP_0ELNSO_7ScaleInE0ELSQ_0EEEEEENS4_6LayoutINS5_IJSD_SD_SD_EEENS5_IJNSA_ILi0EEESV_SV_EEEEENS5_IJNS4_10UnderscoreESY_SY_EEEEENS4_23SM90_TMA_LOAD_MULTICASTENS4_14ComposedLayoutINS4_7SwizzleILi3ELi4ELi3EEENS4_18smem_ptr_flag_bitsILi16EEENST_INS5_IJNSA_ILi8EEESG_EEENS5_IJSG_SD_EEEEEEEvNS4_8identityES11_S1B_vS1C_EENS_8epilogue10collective18CollectiveEpilogueINS1E_23Sm100TmaWarpSpecializedILi4ELi2ELi16ELb1ELb0EEEJSI_NS5_IJNST_ISG_SD_EENST_INSA_ILi32EEESD_EEEEESJ_SK_SJ_SK_NS1E_6fusion15FusionCallbacksIS1I_NS1N_17LinearCombinationISJ_fSJ_fLNS_15FloatRoundStyleE2EEESI_S1M_JEEENS4_5SM1004TMEM4LOAD26SM100_TMEM_LOAD_16dp256b4xENS4_13SM90_TMA_LOADENS12_INS13_ILi2ELi4ELi3EEES16_NST_INS5_IJS17_S1K_EEENS5_IJS1K_SD_EEEEEEENS4_17SM75_U32x4_LDSM_NENS4_14SM90_TMA_STOREES22_NS4_17SM90_U32x4_STSM_NENS4_39AutoVectorizingCopyWithAssumedAlignmentILi128EEEEEEvvEEEEvNT_6ParamsE) ;  /* 0xffffff6802247950 */ /* 0x000fea0003c3ffff */
        .weak           $__internal_1_$__cuda_sm10x_tcgen05_guardrail_trap_phase_invalid_during_alloc
        .type           $__internal_1_$__cuda_sm10x_tcgen05_guardrail_trap_phase_invalid_during_alloc,@function
        .size           $__internal_1_$__cuda_sm10x_tcgen05_guardrail_trap_phase_invalid_during_alloc,($__internal_2_$__cuda_sm10x_tcgen05_guardrail_trap_unallocated_columns_being_dealloced - $__internal_1_$__cuda_sm10x_tcgen05_guardrail_trap_phase_invalid_during_alloc)
$__internal_1_$__cuda_sm10x_tcgen05_guardrail_trap_phase_invalid_during_alloc:
[----:B------:R-:W-:Y:S05]  /*9770*/  BPT.TRAP 0x1 ;  /* 0x000000040000795c */ /* 0x000fea0000300000 */
[----:B------:R-:W-:-:S04]  /*9780*/  MOV R5, 0x0 ;  /* 0x0000000000057802 */ /* 0x000fc80000000f00 */
[----:B------:R-:W-:Y:S05]  /*9790*/  RET.REL.NODEC R4 `(_ZN7cutlass13device_kernelINS_4gemm6kernel13GemmUniversalIN4cute5tupleIJiiiiEEENS1_10collective13CollectiveMmaINS1_35MainloopSm100TmaUmmaWarpSpecializedILi4ELi2ELi4ENS5_IJNS4_1CILi4EEENSA_ILi2EEENSA_ILi1EEEEEEEENS5_IJNSA_ILi64EEENSA_ILi128EEESH_EEENS_6half_tENS5_IJlSD_lEEESJ_SK_NS4_8TiledMMAINS4_8MMA_AtomIJNS4_20SM100_MMA_F16BF16_SSISJ_SJ_fLi64ELi128ELNS4_4UMMA5MajorE0ELSP_0ELNSO_7ScaleInE0ELSQ_0EEEEEENS4_6LayoutINS5_IJSD_SD_SD_EEENS5_IJNSA_ILi0EEESV_SV_EEEEENS5_IJNS4_10UnderscoreESY_SY_EEEEENS4_23SM90_TMA_LOAD_MULTICASTENS4_14ComposedLayoutINS4_7SwizzleILi3ELi4ELi3EEENS4_18smem_ptr_flag_bitsILi16EEENST_INS5_IJNSA_ILi8EEESG_EEENS5_IJSG_SD_EEEEEEEvNS4_8identityES11_S1B_vS1C_EENS_8epilogue10collective18CollectiveEpilogueINS1E_23Sm100TmaWarpSpecializedILi4ELi2ELi16ELb1ELb0EEEJSI_NS5_IJNST_ISG_SD_EENST_INSA_ILi32EEESD_EEEEESJ_SK_SJ_SK_NS1E_6fusion15FusionCallbacksIS1I_NS1N_17LinearCombinationISJ_fSJ_fLNS_15FloatRoundStyleE2EEESI_S1M_JEEENS4_5SM1004TMEM4LOAD26SM100_TMEM_LOAD_16dp256b4xENS4_13SM90_TMA_LOADENS12_INS13_ILi2ELi4ELi3EEES16_NST_INS5_IJS17_S1K_EEENS5_IJS1K_SD_EEEEEEENS4_17SM75_U32x4_LDSM_NENS4_14SM90_TMA_STOREES22_NS4_17SM90_U32x4_STSM_NENS4_39AutoVectorizingCopyWithAssumedAlignmentILi128EEEEEEvvEEEEvNT_6ParamsE) ;  /* 0xffffff6804187950 */ /* 0x000fea0003c3ffff */
        .weak           $__internal_2_$__cuda_sm10x_tcgen05_guardrail_trap_unallocated_columns_being_dealloced
        .type           $__internal_2_$__cuda_sm10x_tcgen05_guardrail_trap_unallocated_columns_being_dealloced,@function
        .size           $__internal_2_$__cuda_sm10x_tcgen05_guardrail_trap_unallocated_columns_being_dealloced,(.L_x_187 - $__internal_2_$__cuda_sm10x_tcgen05_guardrail_trap_unallocated_columns_being_dealloced)
$__internal_2_$__cuda_sm10x_tcgen05_guardrail_trap_unallocated_columns_being_dealloced:
[----:B------:R-:W-:Y:S05]  /*97a0*/  BPT.TRAP 0x1 ;  /* 0x000000040000795c */ /* 0x000fea0000300000 */
[----:B------:R-:W-:-:S04]  /*97b0*/  HFMA2 R3, -RZ, RZ, 0, 0 ;  /* 0x00000000ff037431 */ /* 0x000fc800000001ff */
[----:B------:R-:W-:Y:S05]  /*97c0*/  RET.REL.NODEC R2 `(_ZN7cutlass13device_kernelINS_4gemm6kernel13GemmUniversalIN4cute5tupleIJiiiiEEENS1_10collective13CollectiveMmaINS1_35MainloopSm100TmaUmmaWarpSpecializedILi4ELi2ELi4ENS5_IJNS4_1CILi4EEENSA_ILi2EEENSA_ILi1EEEEEEEENS5_IJNSA_ILi64EEENSA_ILi128EEESH_EEENS_6half_tENS5_IJlSD_lEEESJ_SK_NS4_8TiledMMAINS4_8MMA_AtomIJNS4_20SM100_MMA_F16BF16_SSISJ_SJ_fLi64ELi128ELNS4_4UMMA5MajorE0ELSP_0ELNSO_7ScaleInE0ELSQ_0EEEEEENS4_6LayoutINS5_IJSD_SD_SD_EEENS5_IJNSA_ILi0EEESV_SV_EEEEENS5_IJNS4_10UnderscoreESY_SY_EEEEENS4_23SM90_TMA_LOAD_MULTICASTENS4_14ComposedLayoutINS4_7SwizzleILi3ELi4ELi3EEENS4_18smem_ptr_flag_bitsILi16EEENST_INS5_IJNSA_ILi8EEESG_EEENS5_IJSG_SD_EEEEEEEvNS4_8identityES11_S1B_vS1C_EENS_8epilogue10collective18CollectiveEpilogueINS1E_23Sm100TmaWarpSpecializedILi4ELi2ELi16ELb1ELb0EEEJSI_NS5_IJNST_ISG_SD_EENST_INSA_ILi32EEESD_EEEEESJ_SK_SJ_SK_NS1E_6fusion15FusionCallbacksIS1I_NS1N_17LinearCombinationISJ_fSJ_fLNS_15FloatRoundStyleE2EEESI_S1M_JEEENS4_5SM1004TMEM4LOAD26SM100_TMEM_LOAD_16dp256b4xENS4_13SM90_TMA_LOADENS12_INS13_ILi2ELi4ELi3EEES16_NST_INS5_IJS17_S1K_EEENS5_IJS1K_SD_EEEEEEENS4_17SM75_U32x4_LDSM_NENS4_14SM90_TMA_STOREES22_NS4_17SM90_U32x4_STSM_NENS4_39AutoVectorizingCopyWithAssumedAlignmentILi128EEEEEEvvEEEEvNT_6ParamsE) ;  /* 0xffffff68020c7950 */ /* 0x000fea0003c3ffff */
.L_x_186:
[----:B------:R-:W-:-:S00]  /*97d0*/  BRA `(.L_x_186) ;  /* 0xfffffffc00fc7947 */ /* 0x000fc0000383ffff */
[----:B------:R-:W-:-:S00]  /*97e0*/  NOP ;  /* 0x0000000000007918 */ /* 0x000fc00000000000 */
        /* <DEDUP_REMOVED lines=9> */
.L_x_187:


//--------------------- .nv.global.init           --------------------------
	.section	.nv.global.init,"aw",@progbits
.nv.global.init:
	.type		$str$27,@object
	.size		$str$27,($str$28 - $str$27)
$str$27:
        /*0000*/ 	.byte	0x28, 0x61, 0x64, 0x64, 0x72, 0x65, 0x73, 0x73, 0x20, 0x26, 0x20, 0x6d, 0x61, 0x73, 0x6b, 0x29
        /*0010*/ 	.byte	0x20, 0x3d, 0x3d, 0x20, 0x30, 0x00
	.type		$str$28,@object
	.size		$str$28,($str$26 - $str$28)
$str$28:
        /*0016*/ 	.byte	0x2f, 0x74, 0x6d, 0x70, 0x2f, 0x63, 0x75, 0x74, 0x6c, 0x61, 0x73, 0x73, 0x5f, 0x73, 0x77, 0x65
        /*0026*/ 	.byte	0x65, 0x70, 0x5f, 0x73, 0x72, 0x63, 0x2f, 0x69, 0x6e, 0x63, 0x6c, 0x75, 0x64, 0x65, 0x2f, 0x63
        /*0036*/ 	.byte	0x75, 0x74, 0x65, 0x2f, 0x70, 0x6f, 0x69, 0x6e, 0x74, 0x65, 0x72, 0x5f, 0x66, 0x6c, 0x61, 0x67
        /*0046*/ 	.byte	0x67, 0x65, 0x64, 0x2e, 0x68, 0x70, 0x70, 0x00
	.type		$str$26,@object
	.size		$str$26,($str$25 - $str$26)
$str$26:
        /*004e*/ 	.byte	0x2f, 0x74, 0x6d, 0x70, 0x2f, 0x63, 0x75, 0x74, 0x6c, 0x61, 0x73, 0x73, 0x5f, 0x73, 0x77, 0x65
        /*005e*/ 	.byte	0x65, 0x70, 0x5f, 0x73, 0x72, 0x63, 0x2f, 0x69, 0x6e, 0x63, 0x6c, 0x75, 0x64, 0x65, 0x2f, 0x63
        /*006e*/ 	.byte	0x75, 0x74, 0x65, 0x2f, 0x61, 0x74, 0x6f, 0x6d, 0x2f, 0x63, 0x6f, 0x70, 0x79, 0x5f, 0x74, 0x72
        /*007e*/ 	.byte	0x61, 0x69, 0x74, 0x73, 0x5f, 0x73, 0x6d, 0x31, 0x30, 0x30, 0x2e, 0x68, 0x70, 0x70, 0x00
	.type		$str$25,@object
	.size		$str$25,(__unnamed_1 - $str$25)
$str$25:
        /*008d*/ 	.byte	0x28, 0x28, 0x75, 0x69, 0x6e, 0x74, 0x33, 0x32, 0x5f, 0x74, 0x28, 0x74, 0x68, 0x72, 0x65, 0x61
        /*009d*/ 	.byte	0x64, 0x49, 0x64, 0x78, 0x2e, 0x78, 0x29, 0x20, 0x2f, 0x20, 0x33, 0x32, 0x29, 0x20, 0x25, 0x20
        /*00ad*/ 	.byte	0x34, 0x29, 0x20, 0x3d, 0x3d, 0x20, 0x28, 0x28, 0x28, 0x74, 0x6d, 0x65, 0x6d, 0x5f, 0x61, 0x64
        /*00bd*/ 	.byte	0x64, 0x72, 0x20, 0x3e, 0x3e, 0x20, 0x31, 0x36, 0x29, 0x20, 0x2f, 0x20, 0x33, 0x32, 0x29, 0x20
        /*00cd*/ 	.byte	0x25, 0x20, 0x34, 0x29, 0x00
	.type		__unnamed_1,@object
	.size		__unnamed_1,(__unnamed_2 - __unnamed_1)
__unnamed_1:
        /*00d2*/ 	.byte	0x61, 0x75, 0x74, 0x6f, 0x20, 0x63, 0x75, 0x74, 0x65, 0x3a, 0x3a, 0x61, 0x73, 0x5f, 0x70, 0x6f
        /* <DEDUP_REMOVED lines=24> */
        /*0262*/ 	.byte	0x3e, 0x3e, 0x3e, 0x5d, 0x00
	.type		__unnamed_2,@object
	.size		__unnamed_2,(.L_2 - __unnamed_2)
__unnamed_2:
        /* <DEDUP_REMOVED lines=46> */
.L_2:


//--------------------- .nv.shared._ZN7cutlass13device_kernelINS_4gemm6kernel13GemmUniversalIN4cute5tupleIJiiiiEEENS1_10collective13CollectiveMmaINS1_35MainloopSm100TmaUmmaWarpSpecializedILi4ELi2ELi4ENS5_IJNS4_1CILi4EEENSA_ILi2EEENSA_ILi1EEEEEEEENS5_IJNSA_ILi64EEENSA_ILi128EEESH_EEENS_6half_tENS5_IJlSD_lEEESJ_SK_NS4_8TiledMMAINS4_8MMA_AtomIJNS4_20SM100_MMA_F16BF16_SSISJ_SJ_fLi64ELi128ELNS4_4UMMA5MajorE0ELSP_0ELNSO_7ScaleInE0ELSQ_0EEEEEENS4_6LayoutINS5_IJSD_SD_SD_EEENS5_IJNSA_ILi0EEESV_SV_EEEEENS5_IJNS4_10UnderscoreESY_SY_EEEEENS4_23SM90_TMA_LOAD_MULTICASTENS4_14ComposedLayoutINS4_7SwizzleILi3ELi4ELi3EEENS4_18smem_ptr_flag_bitsILi16EEENST_INS5_IJNSA_ILi8EEESG_EEENS5_IJSG_SD_EEEEEEEvNS4_8identityES11_S1B_vS1C_EENS_8epilogue10collective18CollectiveEpilogueINS1E_23Sm100TmaWarpSpecializedILi4ELi2ELi16ELb1ELb0EEEJSI_NS5_IJNST_ISG_SD_EENST_INSA_ILi32EEESD_EEEEESJ_SK_SJ_SK_NS1E_6fusion15FusionCallbacksIS1I_NS1N_17LinearCombinationISJ_fSJ_fLNS_15FloatRoundStyleE2EEESI_S1M_JEEENS4_5SM1004TMEM4LOAD26SM100_TMEM_LOAD_16dp256b4xENS4_13SM90_TMA_LOADENS12_INS13_ILi2ELi4ELi3EEES16_NST_INS5_IJS17_S1K_EEENS5_IJS1K_SD_EEEEEEENS4_17SM75_U32x4_LDSM_NENS4_14SM90_TMA_STOREES22_NS4_17SM90_U32x4_STSM_NENS4_39AutoVectorizingCopyWithAssumedAlignmentILi128EEEEEEvvEEEEvNT_6ParamsE --------------------------
	.section	.nv.shared._ZN7cutlass13device_kernelINS_4gemm6kernel13GemmUniversalIN4cute5tupleIJiiiiEEENS1_10collective13CollectiveMmaINS1_35MainloopSm100TmaUmmaWarpSpecializedILi4ELi2ELi4ENS5_IJNS4_1CILi4EEENSA_ILi2EEENSA_ILi1EEEEEEEENS5_IJNSA_ILi64EEENSA_ILi128EEESH_EEENS_6half_tENS5_IJlSD_lEEESJ_SK_NS4_8TiledMMAINS4_8MMA_AtomIJNS4_20SM100_MMA_F16BF16_SSISJ_SJ_fLi64ELi128ELNS4_4UMMA5MajorE0ELSP_0ELNSO_7ScaleInE0ELSQ_0EEEEEENS4_6LayoutINS5_IJSD_SD_SD_EEENS5_IJNSA_ILi0EEESV_SV_EEEEENS5_IJNS4_10UnderscoreESY_SY_EEEEENS4_23SM90_TMA_LOAD_MULTICASTENS4_14ComposedLayoutINS4_7SwizzleILi3ELi4ELi3EEENS4_18smem_ptr_flag_bitsILi16EEENST_INS5_IJNSA_ILi8EEESG_EEENS5_IJSG_SD_EEEEEEEvNS4_8identityES11_S1B_vS1C_EENS_8epilogue10collective18CollectiveEpilogueINS1E_23Sm100TmaWarpSpecializedILi4ELi2ELi16ELb1ELb0EEEJSI_NS5_IJNST_ISG_SD_EENST_INSA_ILi32EEESD_EEEEESJ_SK_SJ_SK_NS1E_6fusion15FusionCallbacksIS1I_NS1N_17LinearCombinationISJ_fSJ_fLNS_15FloatRoundStyleE2EEESI_S1M_JEEENS4_5SM1004TMEM4LOAD26SM100_TMEM_LOAD_16dp256b4xENS4_13SM90_TMA_LOADENS12_INS13_ILi2ELi4ELi3EEES16_NST_INS5_IJS17_S1K_EEENS5_IJS1K_SD_EEEEEEENS4_17SM75_U32x4_LDSM_NENS4_14SM90_TMA_STOREES22_NS4_17SM90_U32x4_STSM_NENS4_39AutoVectorizingCopyWithAssumedAlignmentILi128EEEEEEvvEEEEvNT_6ParamsE,"aw",@nobits
	.sectionflags	@""
	.align	16
	.zero		1024


//--------------------- .nv.shared.reserved.0     --------------------------
	.section	.nv.shared.reserved.0,"aw",@nobits
	.weak		__nv_reservedSMEM_offset_0_alias
	.size		__nv_reservedSMEM_offset_0_alias, 0, 64
	.other		__nv_reservedSMEM_offset_0_alias,@"STO_CUDA_RESERVED_SHARED STV_DEFAULT"
__nv_reservedSMEM_offset_0_alias:
	.zero		0
.nv.shared.reserved.0:
	.zero		64
	.weak		__nv_reservedSMEM_tcgen05_partition
	.type		__nv_reservedSMEM_tcgen05_partition,@object
	.size		__nv_reservedSMEM_tcgen05_partition,(.L_0 - __nv_reservedSMEM_tcgen05_partition)
__nv_reservedSMEM_tcgen05_partition:
	.zero		32
.L_0:


//--------------------- .nv.global                --------------------------
	.section	.nv.global,"aw",@nobits
.nv.global:
	.type		_ZN40_INTERNAL_346040b3_4_k_cu_0b11cdc1_297104cute1_E,@object
	.size		_ZN40_INTERNAL_346040b3_4_k_cu_0b11cdc1_297104cute1_E,(_ZN40_INTERNAL_346040b3_4_k_cu_0b11cdc1_297104cuda3std3__45__cpo6cbeginE - _ZN40_INTERNAL_346040b3_4_k_cu_0b11cdc1_297104cute1_E)
_ZN40_INTERNAL_346040b3_4_k_cu_0b11cdc1_297104cute1_E:
	.zero		1
	.type		_ZN40_INTERNAL_346040b3_4_k_cu_0b11cdc1_297104cuda3std3__45__cpo6cbeginE,@object
	.size		_ZN40_INTERNAL_346040b3_4_k_cu_0b11cdc1_297104cuda3std3__45__cpo6cbeginE,(_ZN40_INTERNAL_346040b3_4_k_cu_0b11cdc1_297104cuda3std3__48in_placeE - _ZN40_INTERNAL_346040b3_4_k_cu_0b11cdc1_297104cuda3std3__45__cpo6cbeginE)
_ZN40_INTERNAL_346040b3_4_k_cu_0b11cdc1_297104cuda3std3__45__cpo6cbeginE:
	.zero		1
	.type		_ZN40_INTERNAL_346040b3_4_k_cu_0b11cdc1_297104cuda3std3__48in_placeE,@object
	.size		_ZN40_INTERNAL_346040b3_4_k_cu_0b11cdc1_297104cuda3std3__48in_placeE,(_ZN40_INTERNAL_346040b3_4_k_cu_0b11cdc1_297104cuda3std6ranges3__45__cpo9iter_moveE - _ZN40_INTERNAL_346040b3_4_k_cu_0b11cdc1_297104cuda3std3__48in_placeE)
_ZN40_INTERNAL_346040b3_4_k_cu_0b11cdc1_297104cuda3std3__48in_placeE:
	.zero		1
	.type		_ZN40_INTERNAL_346040b3_4_k_cu_0b11cdc1_297104cuda3std6ranges3__45__cpo9iter_moveE,@object
	.size		_ZN40_INTERNAL_346040b3_4_k_cu_0b11cdc1_297104cuda3std6ranges3__45__cpo9iter_moveE,(_ZN40_INTERNAL_346040b3_4_k_cu_0b11cdc1_297104cuda3std3__45__cpo5beginE - _ZN40_INTERNAL_346040b3_4_k_cu_0b11cdc1_297104cuda3std6ranges3__45__cpo9iter_moveE)
_ZN40_INTERNAL_346040b3_4_k_cu_0b11cdc1_297104cuda3std6ranges3__45__cpo9iter_moveE:
	.zero		1
	.type		_ZN40_INTERNAL_346040b3_4_k_cu_0b11cdc1_297104cuda3std3__45__cpo5beginE,@object
	.size		_ZN40_INTERNAL_346040b3_4_k_cu_0b11cdc1_297104cuda3std3__45__cpo5beginE,(_ZN40_INTERNAL_346040b3_4_k_cu_0b11cdc1_297104cuda3std3__442_GLOBAL__N__346040b3_4_k_cu_0b11cdc1_297106ignoreE - _ZN40_INTERNAL_346040b3_4_k_cu_0b11cdc1_297104cuda3std3__45__cpo5beginE)
_ZN40_INTERNAL_346040b3_4_k_cu_0b11cdc1_297104cuda3std3__45__cpo5beginE:
	.zero		1
	.type		_ZN40_INTERNAL_346040b3_4_k_cu_0b11cdc1_297104cuda3std3__442_GLOBAL__N__346040b3_4_k_cu_0b11cdc1_297106ignoreE,@object
	.size		_ZN40_INTERNAL_346040b3_4_k_cu_0b11cdc1_297104cuda3std3__442_GLOBAL__N__346040b3_4_k_cu_0b11cdc1_297106ignoreE,(_ZN40_INTERNAL_346040b3_4_k_cu_0b11cdc1_297104cute7productE - _ZN40_INTERNAL_346040b3_4_k_cu_0b11cdc1_297104cuda3std3__442_GLOBAL__N__346040b3_4_k_cu_0b11cdc1_297106ignoreE)
_ZN40_INTERNAL_346040b3_4_k_cu_0b11cdc1_297104cuda3std3__442_GLOBAL__N__346040b3_4_k_cu_0b11cdc1_297106ignoreE:
	.zero		1
	.type		_ZN40_INTERNAL_346040b3_4_k_cu_0b11cdc1_297104cute7productE,@object
	.size		_ZN40_INTERNAL_346040b3_4_k_cu_0b11cdc1_297104cute7productE,(_ZN40_INTERNAL_346040b3_4_k_cu_0b11cdc1_297104cuda3std3__45__cpo3endE - _ZN40_INTERNAL_346040b3_4_k_cu_0b11cdc1_297104cute7productE)
_ZN40_INTERNAL_346040b3_4_k_cu_0b11cdc1_297104cute7productE:
	.zero		1
	.type		_ZN40_INTERNAL_346040b3_4_k_cu_0b11cdc1_297104cuda3std3__45__cpo3endE,@object
	.size		_ZN40_INTERNAL_346040b3_4_k_cu_0b11cdc1_297104cuda3std3__45__cpo3endE,(_ZN40_INTERNAL_346040b3_4_k_cu_0b11cdc1_297104cuda3std3__419piecewise_constructE - _ZN40_INTERNAL_346040b3_4_k_cu_0b11cdc1_297104cuda3std3__45__cpo3endE)
_ZN40_INTERNAL_346040b3_4_k_cu_0b11cdc1_297104cuda3std3__45__cpo3endE:
	.zero		1
	.type		_ZN40_INTERNAL_346040b3_4_k_cu_0b11cdc1_297104cuda3std3__419piecewise_constructE,@object
	.size		_ZN40_INTERNAL_346040b3_4_k_cu_0b11cdc1_297104cuda3std3__419piecewise_constructE,(_ZN40_INTERNAL_346040b3_4_k_cu_0b11cdc1_297104cuda3std3__45__cpo4cendE - _ZN40_INTERNAL_346040b3_4_k_cu_0b11cdc1_297104cuda3std3__419piecewise_constructE)
_ZN40_INTERNAL_346040b3_4_k_cu_0b11cdc1_297104cuda3std3__419piecewise_constructE:
	.zero		1
	.type		_ZN40_INTERNAL_346040b3_4_k_cu_0b11cdc1_297104cuda3std3__45__cpo4cendE,@object
	.size		_ZN40_INTERNAL_346040b3_4_k_cu_0b11cdc1_297104cuda3std3__45__cpo4cendE,(_ZN40_INTERNAL_346040b3_4_k_cu_0b11cdc1_297104cuda3std6ranges3__45__cpo4swapE - _ZN40_INTERNAL_346040b3_4_k_cu_0b11cdc1_297104cuda3std3__45__cpo4cendE)
_ZN40_INTERNAL_346040b3_4_k_cu_0b11cdc1_297104cuda3std3__45__cpo4cendE:
	.zero		1
	.type		_ZN40_INTERNAL_346040b3_4_k_cu_0b11cdc1_297104cuda3std6ranges3__45__cpo4swapE,@object
	.size		_ZN40_INTERNAL_346040b3_4_k_cu_0b11cdc1_297104cuda3std6ranges3__45__cpo4swapE,(.L_10 - _ZN40_INTERNAL_346040b3_4_k_cu_0b11cdc1_297104cuda3std6ranges3__45__cpo4swapE)
_ZN40_INTERNAL_346040b3_4_k_cu_0b11cdc1_297104cuda3std6ranges3__45__cpo4swapE:
	.zero		1
.L_10:


//--------------------- .nv.constant0._ZN7cutlass13device_kernelINS_4gemm6kernel13GemmUniversalIN4cute5tupleIJiiiiEEENS1_10collective13CollectiveMmaINS1_35MainloopSm100TmaUmmaWarpSpecializedILi4ELi2ELi4ENS5_IJNS4_1CILi4EEENSA_ILi2EEENSA_ILi1EEEEEEEENS5_IJNSA_ILi64EEENSA_ILi128EEESH_EEENS_6half_tENS5_IJlSD_lEEESJ_SK_NS4_8TiledMMAINS4_8MMA_AtomIJNS4_20SM100_MMA_F16BF16_SSISJ_SJ_fLi64ELi128ELNS4_4UMMA5MajorE0ELSP_0ELNSO_7ScaleInE0ELSQ_0EEEEEENS4_6LayoutINS5_IJSD_SD_SD_EEENS5_IJNSA_ILi0EEESV_SV_EEEEENS5_IJNS4_10UnderscoreESY_SY_EEEEENS4_23SM90_TMA_LOAD_MULTICASTENS4_14ComposedLayoutINS4_7SwizzleILi3ELi4ELi3EEENS4_18smem_ptr_flag_bitsILi16EEENST_INS5_IJNSA_ILi8EEESG_EEENS5_IJSG_SD_EEEEEEEvNS4_8identityES11_S1B_vS1C_EENS_8epilogue10collective18CollectiveEpilogueINS1E_23Sm100TmaWarpSpecializedILi4ELi2ELi16ELb1ELb0EEEJSI_NS5_IJNST_ISG_SD_EENST_INSA_ILi32EEESD_EEEEESJ_SK_SJ_SK_NS1E_6fusion15FusionCallbacksIS1I_NS1N_17LinearCombinationISJ_fSJ_fLNS_15FloatRoundStyleE2EEESI_S1M_JEEENS4_5SM1004TMEM4LOAD26SM100_TMEM_LOAD_16dp256b4xENS4_13SM90_TMA_LOADENS12_INS13_ILi2ELi4ELi3EEES16_NST_INS5_IJS17_S1K_EEENS5_IJS1K_SD_EEEEEEENS4_17SM75_U32x4_LDSM_NENS4_14SM90_TMA_STOREES22_NS4_17SM90_U32x4_STSM_NENS4_39AutoVectorizingCopyWithAssumedAlignmentILi128EEEEEEvvEEEEvNT_6ParamsE --------------------------
	.section	.nv.constant0._ZN7cutlass13device_kernelINS_4gemm6kernel13GemmUniversalIN4cute5tupleIJiiiiEEENS1_10collective13CollectiveMmaINS1_35MainloopSm100TmaUmmaWarpSpecializedILi4ELi2ELi4ENS5_IJNS4_1CILi4EEENSA_ILi2EEENSA_ILi1EEEEEEEENS5_IJNSA_ILi64EEENSA_ILi128EEESH_EEENS_6half_tENS5_IJlSD_lEEESJ_SK_NS4_8TiledMMAINS4_8MMA_AtomIJNS4_20SM100_MMA_F16BF16_SSISJ_SJ_fLi64ELi128ELNS4_4UMMA5MajorE0ELSP_0ELNSO_7ScaleInE0ELSQ_0EEEEEENS4_6LayoutINS5_IJSD_SD_SD_EEENS5_IJNSA_ILi0EEESV_SV_EEEEENS5_IJNS4_10UnderscoreESY_SY_EEEEENS4_23SM90_TMA_LOAD_MULTICASTENS4_14ComposedLayoutINS4_7SwizzleILi3ELi4ELi3EEENS4_18smem_ptr_flag_bitsILi16EEENST_INS5_IJNSA_ILi8EEESG_EEENS5_IJSG_SD_EEEEEEEvNS4_8identityES11_S1B_vS1C_EENS_8epilogue10collective18CollectiveEpilogueINS1E_23Sm100TmaWarpSpecializedILi4ELi2ELi16ELb1ELb0EEEJSI_NS5_IJNST_ISG_SD_EENST_INSA_ILi32EEESD_EEEEESJ_SK_SJ_SK_NS1E_6fusion15FusionCallbacksIS1I_NS1N_17LinearCombinationISJ_fSJ_fLNS_15FloatRoundStyleE2EEESI_S1M_JEEENS4_5SM1004TMEM4LOAD26SM100_TMEM_LOAD_16dp256b4xENS4_13SM90_TMA_LOADENS12_INS13_ILi2ELi4ELi3EEES16_NST_INS5_IJS17_S1K_EEENS5_IJS1K_SD_EEEEEEENS4_17SM75_U32x4_LDSM_NENS4_14SM90_TMA_STOREES22_NS4_17SM90_U32x4_STSM_NENS4_39AutoVectorizingCopyWithAssumedAlignmentILi128EEEEEEvvEEEEvNT_6ParamsE,"a",@progbits
	.sectionflags	@""
	.align	4
.nv.constant0._ZN7cutlass13device_kernelINS_4gemm6kernel13GemmUniversalIN4cute5tupleIJiiiiEEENS1_10collective13CollectiveMmaINS1_35MainloopSm100TmaUmmaWarpSpecializedILi4ELi2ELi4ENS5_IJNS4_1CILi4EEENSA_ILi2EEENSA_ILi1EEEEEEEENS5_IJNSA_ILi64EEENSA_ILi128EEESH_EEENS_6half_tENS5_IJlSD_lEEESJ_SK_NS4_8TiledMMAINS4_8MMA_AtomIJNS4_20SM100_MMA_F16BF16_SSISJ_SJ_fLi64ELi128ELNS4_4UMMA5MajorE0ELSP_0ELNSO_7ScaleInE0ELSQ_0EEEEEENS4_6LayoutINS5_IJSD_SD_SD_EEENS5_IJNSA_ILi0EEESV_SV_EEEEENS5_IJNS4_10UnderscoreESY_SY_EEEEENS4_23SM90_TMA_LOAD_MULTICASTENS4_14ComposedLayoutINS4_7SwizzleILi3ELi4ELi3EEENS4_18smem_ptr_flag_bitsILi16EEENST_INS5_IJNSA_ILi8EEESG_EEENS5_IJSG_SD_EEEEEEEvNS4_8identityES11_S1B_vS1C_EENS_8epilogue10collective18CollectiveEpilogueINS1E_23Sm100TmaWarpSpecializedILi4ELi2ELi16ELb1ELb0EEEJSI_NS5_IJNST_ISG_SD_EENST_INSA_ILi32EEESD_EEEEESJ_SK_SJ_SK_NS1E_6fusion15FusionCallbacksIS1I_NS1N_17LinearCombinationISJ_fSJ_fLNS_15FloatRoundStyleE2EEESI_S1M_JEEENS4_5SM1004TMEM4LOAD26SM100_TMEM_LOAD_16dp256b4xENS4_13SM90_TMA_LOADENS12_INS13_ILi2ELi4ELi3EEES16_NST_INS5_IJS17_S1K_EEENS5_IJS1K_SD_EEEEEEENS4_17SM75_U32x4_LDSM_NENS4_14SM90_TMA_STOREES22_NS4_17SM90_U32x4_STSM_NENS4_39AutoVectorizingCopyWithAssumedAlignmentILi128EEEEEEvvEEEEvNT_6ParamsE:
	.zero		2944


//--------------------- SYMBOLS --------------------------

	.type		.nv.reservedSmem.offset0,@object
	.size		.nv.reservedSmem.offset0,0x4
	.type		.nv.reservedSmem.cap,@object
	.size		.nv.reservedSmem.cap,0x4
	.type		__assertfail,@function
